// auto-generated by cutlass_sweep.epilogue — config: {"arch": "sm_100", "cluster_m": 2, "cluster_n": 1, "dtype": "fp16", "fusion": "sigmoid", "tile_k": 64, "tile_m": 128, "tile_n": 128}
#include "cutlass/cutlass.h"
#include "cutlass/gemm/collective/collective_builder.hpp"
#include "cutlass/gemm/device/gemm_universal_adapter.h"
#include "cutlass/gemm/kernel/gemm_universal.hpp"
#include "cutlass/epilogue/collective/collective_builder.hpp"
#include "cutlass/epilogue/fusion/operations.hpp"
#include "cutlass/epilogue/thread/activation.h"

using Elem = cutlass::half_t;
using Acc  = float;
using TileShape    = cute::Shape<cute::_128, cute::_128, cute::_64>;
using ClusterShape = cute::Shape<cute::_2, cute::_1, cute::_1>;
using FusionOp     = cutlass::epilogue::fusion::LinCombEltAct<cutlass::epilogue::thread::Sigmoid, Elem, Acc>;

using CollectiveEpilogue = typename cutlass::epilogue::collective::CollectiveBuilder<
    cutlass::arch::Sm100, cutlass::arch::OpClassTensorOp,
    TileShape, ClusterShape,
    cutlass::epilogue::collective::EpilogueTileAuto,
    Acc, Acc,
    Elem, cutlass::layout::RowMajor, 128 / cutlass::sizeof_bits<Elem>::value,
    Elem, cutlass::layout::RowMajor, 128 / cutlass::sizeof_bits<Elem>::value,
    cutlass::epilogue::collective::EpilogueScheduleAuto,
    FusionOp
  >::CollectiveOp;

using CollectiveMainloop = typename cutlass::gemm::collective::CollectiveBuilder<
    cutlass::arch::Sm100, cutlass::arch::OpClassTensorOp,
    Elem, cutlass::layout::RowMajor, 128 / cutlass::sizeof_bits<Elem>::value,
    Elem, cutlass::layout::ColumnMajor, 128 / cutlass::sizeof_bits<Elem>::value,
    Acc,
    TileShape, ClusterShape,
    cutlass::gemm::collective::StageCountAutoCarveout<
        static_cast<int>(sizeof(typename CollectiveEpilogue::SharedStorage))>,
    cutlass::gemm::collective::KernelScheduleAuto
  >::CollectiveOp;

using GemmKernel = cutlass::gemm::kernel::GemmUniversal<
    cute::Shape<int,int,int,int>, CollectiveMainloop, CollectiveEpilogue>;
using Gemm = cutlass::gemm::device::GemmUniversalAdapter<GemmKernel>;

auto* _anchor = &cutlass::device_kernel<GemmKernel>;


// ===== COMPILED SASS (sm_100a) =====

	.target	sm_100a

	.elftype	@"ET_EXEC"


//--------------------- .note.nv.tkinfo           --------------------------
	.section	.note.nv.tkinfo,"",@"SHT_NOTE"
	.sectionflags	@"SHF_NOTE_NV_TKINFO"
	.tkinfo
        /*0018*/ 	.word	0x00000002
        /*0030*/ 	.string	""
        /*0030*/ 	.string	"ptxas"
        /*0030*/ 	.string	"Cuda compilation tools, release 13.0, V13.0.88"
        /*0030*/ 	.string	"Build cuda_13.0.r13.0/compiler.36424714_0"
        /*0030*/ 	.string	"-arch sm_100a -m 64 "



//--------------------- .note.nv.cuinfo           --------------------------
	.section	.note.nv.cuinfo,"",@"SHT_NOTE"
	.sectionflags	@"SHF_NOTE_NV_CUINFO"
        /*0018*/ 	.short	0x0002
        /*001a*/ 	.short	0x0064
        /*001c*/ 	.short	0x0082
	.zero		2


//--------------------- .nv.info                  --------------------------
	.section	.nv.info,"",@"SHT_CUDA_INFO"
	.align	4


	//----- nvinfo : EIATTR_REGCOUNT
	.align		4
        /*0000*/ 	.byte	0x04, 0x2f
        /*0002*/ 	.short	(.L_19 - .L_18)
	.align		4
.L_18:
        /*0004*/ 	.word	index@(_ZN7cutlass13device_kernelINS_4gemm6kernel13GemmUniversalIN4cute5tupleIJiiiiEEENS1_10collective13CollectiveMmaINS1_35MainloopSm100TmaUmmaWarpSpecializedILi13ELi2ELi4ENS5_IJNS4_1CILi2EEENSA_ILi1EEESC_EEEEENS5_IJNSA_ILi128EEESF_NSA_ILi64EEEEEENS_6half_tENS5_IJlSC_lEEESI_SJ_NS4_8TiledMMAINS4_8MMA_AtomIJNS4_26SM100_MMA_F16BF16_2x1SM_SSISI_SI_fLi128ELi128ELNS4_4UMMA5MajorE0ELSO_0ELNSN_7ScaleInE0ELSP_0EEEEEENS4_6LayoutINS5_IJSC_SC_SC_EEENS5_IJNSA_ILi0EEESU_SU_EEEEENS5_IJNS4_10UnderscoreESX_SX_EEEEENS4_18SM100_TMA_2SM_LOADENS4_14ComposedLayoutINS4_7SwizzleILi3ELi4ELi3EEENS4_18smem_ptr_flag_bitsILi16EEENSS_INS5_IJNSA_ILi8EEESG_EEENS5_IJSG_SC_EEEEEEEvNS4_8identityES10_S1A_vS1B_EENS_8epilogue10collective18CollectiveEpilogueINS1D_23Sm100TmaWarpSpecializedILi4ELi2ELi16ELb1ELb0EEEJNS5_IJSG_SF_SG_EEENS5_IJNSS_ISG_SC_EENSS_INS5_IJNSA_ILi16EEESB_EEENS5_IJSC_SG_EEEEEEEESI_SJ_SI_SJ_NS1D_6fusion15FusionCallbacksIS1H_NS1P_13LinCombEltActINS1D_6thread7SigmoidESI_fSI_fLNS_15FloatRoundStyleE2EEES1I_S1O_JEEENS4_5SM1004TMEM4LOAD26SM100_TMEM_LOAD_32dp32b16xENS4_13SM90_TMA_LOADENS11_INS12_ILi1ELi4ELi3EEES15_NSS_INS5_IJS16_S1K_EEENS5_IJS1K_SC_EEEEEEENS4_39AutoVectorizingCopyWithAssumedAlignmentILi128EEENS4_14SM90_TMA_STOREES26_S28_S28_EEEvvEEEEvNT_6ParamsE)
        /*0008*/ 	.word	0x00000055


	//----- nvinfo : EIATTR_FRAME_SIZE
	.align		4
.L_19:
        /*000c*/ 	.byte	0x04, 0x11
        /*000e*/ 	.short	(.L_21 - .L_20)
	.align		4
.L_20:
        /*0010*/ 	.word	index@($__internal_3_$__cuda_sm20_rcp_rn_f32_slowpath)
        /*0014*/ 	.word	0x00000000


	//----- nvinfo : EIATTR_FRAME_SIZE
	.align		4
.L_21:
        /*0018*/ 	.byte	0x04, 0x11
        /*001a*/ 	.short	(.L_23 - .L_22)
	.align		4
.L_22:
        /*001c*/ 	.word	index@($__internal_2_$__cuda_sm10x_tcgen05_guardrail_trap_unallocated_columns_being_dealloced)
        /*0020*/ 	.word	0x00000000


	//----- nvinfo : EIATTR_FRAME_SIZE
	.align		4
.L_23:
        /*0024*/ 	.byte	0x04, 0x11
        /*0026*/ 	.short	(.L_25 - .L_24)
	.align		4
.L_24:
        /*0028*/ 	.word	index@($__internal_1_$__cuda_sm10x_tcgen05_guardrail_trap_phase_invalid_during_alloc)
        /*002c*/ 	.word	0x00000000


	//----- nvinfo : EIATTR_FRAME_SIZE
	.align		4
.L_25:
        /*0030*/ 	.byte	0x04, 0x11
        /*0032*/ 	.short	(.L_27 - .L_26)
	.align		4
.L_26:
        /*0034*/ 	.word	index@($__internal_0_$__cuda_sm10x_tcgen05_guardrail_trap_col_being_dealloced_not_returned_by_alloc)
        /*0038*/ 	.word	0x00000000


	//----- nvinfo : EIATTR_FRAME_SIZE
	.align		4
.L_27:
        /*003c*/ 	.byte	0x04, 0x11
        /*003e*/ 	.short	(.L_29 - .L_28)
	.align		4
.L_28:
        /*0040*/ 	.word	index@(_ZN7cutlass13device_kernelINS_4gemm6kernel13GemmUniversalIN4cute5tupleIJiiiiEEENS1_10collective13CollectiveMmaINS1_35MainloopSm100TmaUmmaWarpSpecializedILi13ELi2ELi4ENS5_IJNS4_1CILi2EEENSA_ILi1EEESC_EEEEENS5_IJNSA_ILi128EEESF_NSA_ILi64EEEEEENS_6half_tENS5_IJlSC_lEEESI_SJ_NS4_8TiledMMAINS4_8MMA_AtomIJNS4_26SM100_MMA_F16BF16_2x1SM_SSISI_SI_fLi128ELi128ELNS4_4UMMA5MajorE0ELSO_0ELNSN_7ScaleInE0ELSP_0EEEEEENS4_6LayoutINS5_IJSC_SC_SC_EEENS5_IJNSA_ILi0EEESU_SU_EEEEENS5_IJNS4_10UnderscoreESX_SX_EEEEENS4_18SM100_TMA_2SM_LOADENS4_14ComposedLayoutINS4_7SwizzleILi3ELi4ELi3EEENS4_18smem_ptr_flag_bitsILi16EEENSS_INS5_IJNSA_ILi8EEESG_EEENS5_IJSG_SC_EEEEEEEvNS4_8identityES10_S1A_vS1B_EENS_8epilogue10collective18CollectiveEpilogueINS1D_23Sm100TmaWarpSpecializedILi4ELi2ELi16ELb1ELb0EEEJNS5_IJSG_SF_SG_EEENS5_IJNSS_ISG_SC_EENSS_INS5_IJNSA_ILi16EEESB_EEENS5_IJSC_SG_EEEEEEEESI_SJ_SI_SJ_NS1D_6fusion15FusionCallbacksIS1H_NS1P_13LinCombEltActINS1D_6thread7SigmoidESI_fSI_fLNS_15FloatRoundStyleE2EEES1I_S1O_JEEENS4_5SM1004TMEM4LOAD26SM100_TMEM_LOAD_32dp32b16xENS4_13SM90_TMA_LOADENS11_INS12_ILi1ELi4ELi3EEES15_NSS_INS5_IJS16_S1K_EEENS5_IJS1K_SC_EEEEEEENS4_39AutoVectorizingCopyWithAssumedAlignmentILi128EEENS4_14SM90_TMA_STOREES26_S28_S28_EEEvvEEEEvNT_6ParamsE)
        /*0044*/ 	.word	0x00000000


	//----- nvinfo : EIATTR_MIN_STACK_SIZE
	.align		4
.L_29:
        /*0048*/ 	.byte	0x04, 0x12
        /*004a*/ 	.short	(.L_31 - .L_30)
	.align		4
.L_30:
        /*004c*/ 	.word	index@(_ZN7cutlass13device_kernelINS_4gemm6kernel13GemmUniversalIN4cute5tupleIJiiiiEEENS1_10collective13CollectiveMmaINS1_35MainloopSm100TmaUmmaWarpSpecializedILi13ELi2ELi4ENS5_IJNS4_1CILi2EEENSA_ILi1EEESC_EEEEENS5_IJNSA_ILi128EEESF_NSA_ILi64EEEEEENS_6half_tENS5_IJlSC_lEEESI_SJ_NS4_8TiledMMAINS4_8MMA_AtomIJNS4_26SM100_MMA_F16BF16_2x1SM_SSISI_SI_fLi128ELi128ELNS4_4UMMA5MajorE0ELSO_0ELNSN_7ScaleInE0ELSP_0EEEEEENS4_6LayoutINS5_IJSC_SC_SC_EEENS5_IJNSA_ILi0EEESU_SU_EEEEENS5_IJNS4_10UnderscoreESX_SX_EEEEENS4_18SM100_TMA_2SM_LOADENS4_14ComposedLayoutINS4_7SwizzleILi3ELi4ELi3EEENS4_18smem_ptr_flag_bitsILi16EEENSS_INS5_IJNSA_ILi8EEESG_EEENS5_IJSG_SC_EEEEEEEvNS4_8identityES10_S1A_vS1B_EENS_8epilogue10collective18CollectiveEpilogueINS1D_23Sm100TmaWarpSpecializedILi4ELi2ELi16ELb1ELb0EEEJNS5_IJSG_SF_SG_EEENS5_IJNSS_ISG_SC_EENSS_INS5_IJNSA_ILi16EEESB_EEENS5_IJSC_SG_EEEEEEEESI_SJ_SI_SJ_NS1D_6fusion15FusionCallbacksIS1H_NS1P_13LinCombEltActINS1D_6thread7SigmoidESI_fSI_fLNS_15FloatRoundStyleE2EEES1I_S1O_JEEENS4_5SM1004TMEM4LOAD26SM100_TMEM_LOAD_32dp32b16xENS4_13SM90_TMA_LOADENS11_INS12_ILi1ELi4ELi3EEES15_NSS_INS5_IJS16_S1K_EEENS5_IJS1K_SC_EEEEEEENS4_39AutoVectorizingCopyWithAssumedAlignmentILi128EEENS4_14SM90_TMA_STOREES26_S28_S28_EEEvvEEEEvNT_6ParamsE)
        /*0050*/ 	.word	0x00000000
.L_31:


//--------------------- .nv.compat                --------------------------
	.section	.nv.compat,"",@"SHT_CUDA_COMPAT_INFO"
	.align	4
        /*0000*/ 	.byte	0x02, 0x09, 0x01, 0x00, 0x02, 0x02, 0x02, 0x00, 0x02, 0x05, 0x05, 0x00, 0x03, 0x07, 0x01, 0x01
        /*0010*/ 	.byte	0x02, 0x03, 0x01, 0x00, 0x02, 0x06, 0x01, 0x00, 0x04, 0x0b, 0x08, 0x00, 0x09, 0x00, 0x00, 0x00
        /*0020*/ 	.byte	0x00, 0x00, 0x00, 0x00


//--------------------- .nv.info._ZN7cutlass13device_kernelINS_4gemm6kernel13GemmUniversalIN4cute5tupleIJiiiiEEENS1_10collective13CollectiveMmaINS1_35MainloopSm100TmaUmmaWarpSpecializedILi13ELi2ELi4ENS5_IJNS4_1CILi2EEENSA_ILi1EEESC_EEEEENS5_IJNSA_ILi128EEESF_NSA_ILi64EEEEEENS_6half_tENS5_IJlSC_lEEESI_SJ_NS4_8TiledMMAINS4_8MMA_AtomIJNS4_26SM100_MMA_F16BF16_2x1SM_SSISI_SI_fLi128ELi128ELNS4_4UMMA5MajorE0ELSO_0ELNSN_7ScaleInE0ELSP_0EEEEEENS4_6LayoutINS5_IJSC_SC_SC_EEENS5_IJNSA_ILi0EEESU_SU_EEEEENS5_IJNS4_10UnderscoreESX_SX_EEEEENS4_18SM100_TMA_2SM_LOADENS4_14ComposedLayoutINS4_7SwizzleILi3ELi4ELi3EEENS4_18smem_ptr_flag_bitsILi16EEENSS_INS5_IJNSA_ILi8EEESG_EEENS5_IJSG_SC_EEEEEEEvNS4_8identityES10_S1A_vS1B_EENS_8epilogue10collective18CollectiveEpilogueINS1D_23Sm100TmaWarpSpecializedILi4ELi2ELi16ELb1ELb0EEEJNS5_IJSG_SF_SG_EEENS5_IJNSS_ISG_SC_EENSS_INS5_IJNSA_ILi16EEESB_EEENS5_IJSC_SG_EEEEEEEESI_SJ_SI_SJ_NS1D_6fusion15FusionCallbacksIS1H_NS1P_13LinCombEltActINS1D_6thread7SigmoidESI_fSI_fLNS_15FloatRoundStyleE2EEES1I_S1O_JEEENS4_5SM1004TMEM4LOAD26SM100_TMEM_LOAD_32dp32b16xENS4_13SM90_TMA_LOADENS11_INS12_ILi1ELi4ELi3EEES15_NSS_INS5_IJS16_S1K_EEENS5_IJS1K_SC_EEEEEEENS4_39AutoVectorizingCopyWithAssumedAlignmentILi128EEENS4_14SM90_TMA_STOREES26_S28_S28_EEEvvEEEEvNT_6ParamsE --------------------------
	.section	.nv.info._ZN7cutlass13device_kernelINS_4gemm6kernel13GemmUniversalIN4cute5tupleIJiiiiEEENS1_10collective13CollectiveMmaINS1_35MainloopSm100TmaUmmaWarpSpecializedILi13ELi2ELi4ENS5_IJNS4_1CILi2EEENSA_ILi1EEESC_EEEEENS5_IJNSA_ILi128EEESF_NSA_ILi64EEEEEENS_6half_tENS5_IJlSC_lEEESI_SJ_NS4_8TiledMMAINS4_8MMA_AtomIJNS4_26SM100_MMA_F16BF16_2x1SM_SSISI_SI_fLi128ELi128ELNS4_4UMMA5MajorE0ELSO_0ELNSN_7ScaleInE0ELSP_0EEEEEENS4_6LayoutINS5_IJSC_SC_SC_EEENS5_IJNSA_ILi0EEESU_SU_EEEEENS5_IJNS4_10UnderscoreESX_SX_EEEEENS4_18SM100_TMA_2SM_LOADENS4_14ComposedLayoutINS4_7SwizzleILi3ELi4ELi3EEENS4_18smem_ptr_flag_bitsILi16EEENSS_INS5_IJNSA_ILi8EEESG_EEENS5_IJSG_SC_EEEEEEEvNS4_8identityES10_S1A_vS1B_EENS_8epilogue10collective18CollectiveEpilogueINS1D_23Sm100TmaWarpSpecializedILi4ELi2ELi16ELb1ELb0EEEJNS5_IJSG_SF_SG_EEENS5_IJNSS_ISG_SC_EENSS_INS5_IJNSA_ILi16EEESB_EEENS5_IJSC_SG_EEEEEEEESI_SJ_SI_SJ_NS1D_6fusion15FusionCallbacksIS1H_NS1P_13LinCombEltActINS1D_6thread7SigmoidESI_fSI_fLNS_15FloatRoundStyleE2EEES1I_S1O_JEEENS4_5SM1004TMEM4LOAD26SM100_TMEM_LOAD_32dp32b16xENS4_13SM90_TMA_LOADENS11_INS12_ILi1ELi4ELi3EEES15_NSS_INS5_IJS16_S1K_EEENS5_IJS1K_SC_EEEEEEENS4_39AutoVectorizingCopyWithAssumedAlignmentILi128EEENS4_14SM90_TMA_STOREES26_S28_S28_EEEvvEEEEvNT_6ParamsE,"",@"SHT_CUDA_INFO"
	.sectionflags	@""
	.align	4


	//----- nvinfo : EIATTR_CUDA_API_VERSION
	.align		4
        /*0000*/ 	.byte	0x04, 0x37
        /*0002*/ 	.short	(.L_33 - .L_32)
.L_32:
        /*0004*/ 	.word	0x00000082


	//----- nvinfo : EIATTR_KPARAM_INFO
	.align		4
.L_33:
        /*0008*/ 	.byte	0x04, 0x17
        /*000a*/ 	.short	(.L_35 - .L_34)
.L_34:
        /*000c*/ 	.word	0x00000000
        /*0010*/ 	.short	0x0000
        /*0012*/ 	.short	0x0000
        /*0014*/ 	.byte	0x00, 0xf0, 0x01, 0x20


	//----- nvinfo : EIATTR_AT_ENTRY_FRAGMENTS
	.align		4
.L_35:
        /*0018*/ 	.byte	0x04, 0x4f
        /*001a*/ 	.short	(.L_37 - .L_36)


	//   ....[0]....
.L_36:
        /*001c*/ 	.word	0x00000007


	//----- nvinfo : EIATTR_RESERVED_SMEM_USED
	.align		4
.L_37:
        /*0020*/ 	.byte	0x01, 0x41
	.zero		2


	//----- nvinfo : EIATTR_SPARSE_MMA_MASK
	.align		4
        /*0024*/ 	.byte	0x03, 0x50
        /*0026*/ 	.short	0x0000


	//----- nvinfo : EIATTR_TCGEN05_2CTA_USED
	.align		4
        /*0028*/ 	.byte	0x01, 0x52
	.zero		2


	//----- nvinfo : EIATTR_MAXREG_COUNT
	.align		4
        /*002c*/ 	.byte	0x03, 0x1b
        /*002e*/ 	.short	0x00ff


	//----- nvinfo : EIATTR_NUM_BARRIERS
	.align		4
        /*0030*/ 	.byte	0x02, 0x4c
        /*0032*/ 	.byte	0x07
	.zero		1


	//----- nvinfo : EIATTR_EXTERNS
	.align		4
        /*0034*/ 	.byte	0x04, 0x0f
        /*0036*/ 	.short	(.L_39 - .L_38)


	//   ....[0]....
	.align		4
.L_38:
        /*0038*/ 	.word	index@(__assertfail)


	//----- nvinfo : EIATTR_MERCURY_ISA_VERSION
	.align		4
.L_39:
        /*003c*/ 	.byte	0x03, 0x5f
        /*003e*/ 	.short	0x0101


	//----- nvinfo : EIATTR_INT_WARP_WIDE_INSTR_OFFSETS
	.align		4
        /*0040*/ 	.byte	0x04, 0x31
        /*0042*/ 	.short	(.L_41 - .L_40)


	//   ....[0]....
.L_40:
        /*0044*/ 	.word	0x00000e30


	//   ....[1]....
        /*0048*/ 	.word	0x00000ed0


	//   ....[2]....
        /*004c*/ 	.word	0x000021e0


	//   ....[3]....
        /*0050*/ 	.word	0x000045c0


	//   ....[4]....
        /*0054*/ 	.word	0x000045f0


	//   ....[5]....
        /*0058*/ 	.word	0x00004640


	//   ....[6]....
        /*005c*/ 	.word	0x00004f50


	//   ....[7]....
        /*0060*/ 	.word	0x00004f70


	//   ....[8]....
        /*0064*/ 	.word	0x00005050


	//   ....[9]....
        /*0068*/ 	.word	0x00005110


	//   ....[10]....
        /*006c*/ 	.word	0x00005130


	//   ....[11]....
        /*0070*/ 	.word	0x00005200


	//   ....[12]....
        /*0074*/ 	.word	0x000052f0


	//   ....[13]....
        /*0078*/ 	.word	0x00005310


	//   ....[14]....
        /*007c*/ 	.word	0x00005410


	//   ....[15]....
        /*0080*/ 	.word	0x000055c0


	//   ....[16]....
        /*0084*/ 	.word	0x000055d0


	//   ....[17]....
        /*0088*/ 	.word	0x00005760


	//   ....[18]....
        /*008c*/ 	.word	0x000066b0


	//----- nvinfo : EIATTR_COOP_GROUP_MASK_REGIDS
	.align		4
.L_41:
        /*0090*/ 	.byte	0x04, 0x29
        /*0092*/ 	.short	(.L_43 - .L_42)


	//   ....[0]....
.L_42:
        /*0094*/ 	.word	0xffffffff


	//   ....[1]....
        /*0098*/ 	.word	0xffffffff


	//   ....[2]....
        /*009c*/ 	.word	0xffffffff


	//   ....[3]....
        /*00a0*/ 	.word	0xffffffff


	//   ....[4]....
        /*00a4*/ 	.word	0xffffffff


	//   ....[5]....
        /*00a8*/ 	.word	0xffffffff


	//   ....[6]....
        /*00ac*/ 	.word	0xffffffff


	//   ....[7]....
        /*00b0*/ 	.word	0xffffffff


	//   ....[8]....
        /*00b4*/ 	.word	0xffffffff


	//   ....[9]....
        /*00b8*/ 	.word	0xffffffff


	//   ....[10]....
        /*00bc*/ 	.word	0xffffffff


	//   ....[11]....
        /*00c0*/ 	.word	0xffffffff


	//   ....[12]....
        /*00c4*/ 	.word	0xffffffff


	//   ....[13]....
        /*00c8*/ 	.word	0xffffffff


	//----- nvinfo : EIATTR_COOP_GROUP_INSTR_OFFSETS
	.align		4
.L_43:
        /*00cc*/ 	.byte	0x04, 0x28
        /*00ce*/ 	.short	(.L_45 - .L_44)


	//   ....[0]....
.L_44:
        /*00d0*/ 	.word	0x000000c0


	//   ....[1]....
        /*00d4*/ 	.word	0x000004d0


	//   ....[2]....
        /*00d8*/ 	.word	0x000007a0


	//   ....[3]....
        /*00dc*/ 	.word	0x00000930


	//   ....[4]....
        /*00e0*/ 	.word	0x00000a20


	//   ....[5]....
        /*00e4*/ 	.word	0x00000b80


	//   ....[6]....
        /*00e8*/ 	.word	0x00000d10


	//   ....[7]....
        /*00ec*/ 	.word	0x00000f50


	//   ....[8]....
        /*00f0*/ 	.word	0x000020c0


	//   ....[9]....
        /*00f4*/ 	.word	0x000033b0


	//   ....[10]....
        /*00f8*/ 	.word	0x00003880


	//   ....[11]....
        /*00fc*/ 	.word	0x000038b0


	//   ....[12]....
        /*0100*/ 	.word	0x000044d0


	//   ....[13]....
        /*0104*/ 	.word	0x000046e0


	//----- nvinfo : EIATTR_VRC_CTA_INIT_COUNT
	.align		4
.L_45:
        /*0108*/ 	.byte	0x02, 0x4a
        /*010a*/ 	.byte	0x80
	.zero		1


	//----- nvinfo : EIATTR_SYSCALL_OFFSETS
	.align		4
        /*010c*/ 	.byte	0x04, 0x46
        /*010e*/ 	.short	(.L_47 - .L_46)


	//   ....[0]....
.L_46:
        /*0110*/ 	.word	0x00006190


	//   ....[1]....
        /*0114*/ 	.word	0x00006280


	//   ....[2]....
        /*0118*/ 	.word	0x00006ba0


	//----- nvinfo : EIATTR_MBARRIER_INSTR_OFFSETS
	.align		4
.L_47:
        /*011c*/ 	.byte	0x04, 0x39
        /*011e*/ 	.short	(.L_49 - .L_48)


	//   ....[0]....
.L_48:
        /*0120*/ 	.word	0x000005e0
        /*0124*/ 	.word	0x000000ff
        /*0128*/ 	.word	0x00000000
        /*012c*/ 	.short	0x0100
        /*012e*/ 	.byte	0x08
	.zero		1


	//   ....[1]....
        /*0130*/ 	.word	0x000005f0
        /*0134*/ 	.word	0x000000ff
        /*0138*/ 	.word	0x00000068
        /*013c*/ 	.short	0x0100
        /*013e*/ 	.byte	0x08
	.zero		1


	//   ....[2]....
        /*0140*/ 	.word	0x00000600
        /*0144*/ 	.word	0x000000ff
        /*0148*/ 	.word	0x00000008
        /*014c*/ 	.short	0x0100
        /*014e*/ 	.byte	0x08
	.zero		1


	//   ....[3]....
        /*0150*/ 	.word	0x00000610
        /*0154*/ 	.word	0x000000ff
        /*0158*/ 	.word	0x00000070
        /*015c*/ 	.short	0x0100
        /*015e*/ 	.byte	0x08
	.zero		1


	//   ....[4]....
        /*0160*/ 	.word	0x00000620
        /*0164*/ 	.word	0x000000ff
        /*0168*/ 	.word	0x00000010
        /*016c*/ 	.short	0x0100
        /*016e*/ 	.byte	0x08
	.zero		1


	//   ....[5]....
        /*0170*/ 	.word	0x00000630
        /*0174*/ 	.word	0x000000ff
        /*0178*/ 	.word	0x00000078
        /*017c*/ 	.short	0x0100
        /*017e*/ 	.byte	0x08
	.zero		1


	//   ....[6]....
        /*0180*/ 	.word	0x00000640
        /*0184*/ 	.word	0x000000ff
        /*0188*/ 	.word	0x00000018
        /*018c*/ 	.short	0x0100
        /*018e*/ 	.byte	0x08
	.zero		1


	//   ....[7]....
        /*0190*/ 	.word	0x00000650
        /*0194*/ 	.word	0x000000ff
        /*0198*/ 	.word	0x00000080
        /*019c*/ 	.short	0x0100
        /*019e*/ 	.byte	0x08
	.zero		1


	//   ....[8]....
        /*01a0*/ 	.word	0x00000660
        /*01a4*/ 	.word	0x000000ff
        /*01a8*/ 	.word	0x00000020
        /*01ac*/ 	.short	0x0100
        /*01ae*/ 	.byte	0x08
	.zero		1


	//   ....[9]....
        /*01b0*/ 	.word	0x00000670
        /*01b4*/ 	.word	0x000000ff
        /*01b8*/ 	.word	0x00000088
        /*01bc*/ 	.short	0x0100
        /*01be*/ 	.byte	0x08
	.zero		1


	//   ....[10]....
        /*01c0*/ 	.word	0x00000680
        /*01c4*/ 	.word	0x000000ff
        /*01c8*/ 	.word	0x00000028
        /*01cc*/ 	.short	0x0100
        /*01ce*/ 	.byte	0x08
	.zero		1


	//   ....[11]....
        /*01d0*/ 	.word	0x00000690
        /*01d4*/ 	.word	0x000000ff
        /*01d8*/ 	.word	0x00000090
        /*01dc*/ 	.short	0x0100
        /*01de*/ 	.byte	0x08
	.zero		1


	//   ....[12]....
        /*01e0*/ 	.word	0x000006a0
        /*01e4*/ 	.word	0x000000ff
        /*01e8*/ 	.word	0x00000030
        /*01ec*/ 	.short	0x0100
        /*01ee*/ 	.byte	0x08
	.zero		1


	//   ....[13]....
        /*01f0*/ 	.word	0x000006b0
        /*01f4*/ 	.word	0x000000ff
        /*01f8*/ 	.word	0x00000098
        /*01fc*/ 	.short	0x0100
        /*01fe*/ 	.byte	0x08
	.zero		1


	//   ....[14]....
        /*0200*/ 	.word	0x000006c0
        /*0204*/ 	.word	0x000000ff
        /*0208*/ 	.word	0x00000038
        /*020c*/ 	.short	0x0100
        /*020e*/ 	.byte	0x08
	.zero		1


	//   ....[15]....
        /*0210*/ 	.word	0x000006d0
        /*0214*/ 	.word	0x000000ff
        /*0218*/ 	.word	0x000000a0
        /*021c*/ 	.short	0x0100
        /*021e*/ 	.byte	0x08
	.zero		1


	//   ....[16]....
        /*0220*/ 	.word	0x000006e0
        /*0224*/ 	.word	0x000000ff
        /*0228*/ 	.word	0x00000040
        /*022c*/ 	.short	0x0100
        /*022e*/ 	.byte	0x08
	.zero		1


	//   ....[17]....
        /*0230*/ 	.word	0x000006f0
        /*0234*/ 	.word	0x000000ff
        /*0238*/ 	.word	0x000000a8
        /*023c*/ 	.short	0x0100
        /*023e*/ 	.byte	0x08
	.zero		1


	//   ....[18]....
        /*0240*/ 	.word	0x00000700
        /*0244*/ 	.word	0x000000ff
        /*0248*/ 	.word	0x00000048
        /*024c*/ 	.short	0x0100
        /*024e*/ 	.byte	0x08
	.zero		1


	//   ....[19]....
        /*0250*/ 	.word	0x00000710
        /*0254*/ 	.word	0x000000ff
        /*0258*/ 	.word	0x000000b0
        /*025c*/ 	.short	0x0100
        /*025e*/ 	.byte	0x08
	.zero		1


	//   ....[20]....
        /*0260*/ 	.word	0x00000720
        /*0264*/ 	.word	0x000000ff
        /*0268*/ 	.word	0x00000050
        /*026c*/ 	.short	0x0100
        /*026e*/ 	.byte	0x08
	.zero		1


	//   ....[21]....
        /*0270*/ 	.word	0x00000730
        /*0274*/ 	.word	0x000000ff
        /*0278*/ 	.word	0x000000b8
        /*027c*/ 	.short	0x0100
        /*027e*/ 	.byte	0x08
	.zero		1


	//   ....[22]....
        /*0280*/ 	.word	0x00000740
        /*0284*/ 	.word	0x000000ff
        /*0288*/ 	.word	0x00000058
        /*028c*/ 	.short	0x0100
        /*028e*/ 	.byte	0x08
	.zero		1


	//   ....[23]....
        /*0290*/ 	.word	0x00000750
        /*0294*/ 	.word	0x000000ff
        /*0298*/ 	.word	0x000000c0
        /*029c*/ 	.short	0x0100
        /*029e*/ 	.byte	0x08
	.zero		1


	//   ....[24]....
        /*02a0*/ 	.word	0x00000760
        /*02a4*/ 	.word	0x000000ff
        /*02a8*/ 	.word	0x00000060
        /*02ac*/ 	.short	0x0100
        /*02ae*/ 	.byte	0x08
	.zero		1


	//   ....[25]....
        /*02b0*/ 	.word	0x00000770
        /*02b4*/ 	.word	0x000000ff
        /*02b8*/ 	.word	0x000000c8
        /*02bc*/ 	.short	0x0100
        /*02be*/ 	.byte	0x08
	.zero		1


	//   ....[26]....
        /*02c0*/ 	.word	0x000008a0
        /*02c4*/ 	.word	0x000000ff
        /*02c8*/ 	.word	0x000000d0
        /*02cc*/ 	.short	0x0100
        /*02ce*/ 	.byte	0x09
	.zero		1


	//   ....[27]....
        /*02d0*/ 	.word	0x000008b0
        /*02d4*/ 	.word	0x000000ff
        /*02d8*/ 	.word	0x000000f0
        /*02dc*/ 	.short	0x0100
        /*02de*/ 	.byte	0x09
	.zero		1


	//   ....[28]....
        /*02e0*/ 	.word	0x000008c0
        /*02e4*/ 	.word	0x000000ff
        /*02e8*/ 	.word	0x000000d8
        /*02ec*/ 	.short	0x0100
        /*02ee*/ 	.byte	0x09
	.zero		1


	//   ....[29]....
        /*02f0*/ 	.word	0x000008d0
        /*02f4*/ 	.word	0x000000ff
        /*02f8*/ 	.word	0x000000f8
        /*02fc*/ 	.short	0x0100
        /*02fe*/ 	.byte	0x09
	.zero		1


	//   ....[30]....
        /*0300*/ 	.word	0x000008e0
        /*0304*/ 	.word	0x000000ff
        /*0308*/ 	.word	0x000000e0
        /*030c*/ 	.short	0x0100
        /*030e*/ 	.byte	0x09
	.zero		1


	//   ....[31]....
        /*0310*/ 	.word	0x000008f0
        /*0314*/ 	.word	0x000000ff
        /*0318*/ 	.word	0x00000100
        /*031c*/ 	.short	0x0100
        /*031e*/ 	.byte	0x09
	.zero		1


	//   ....[32]....
        /*0320*/ 	.word	0x00000900
        /*0324*/ 	.word	0x000000ff
        /*0328*/ 	.word	0x000000e8
        /*032c*/ 	.short	0x0100
        /*032e*/ 	.byte	0x09
	.zero		1


	//   ....[33]....
        /*0330*/ 	.word	0x00000910
        /*0334*/ 	.word	0x000000ff
        /*0338*/ 	.word	0x00000108
        /*033c*/ 	.short	0x0100
        /*033e*/ 	.byte	0x09
	.zero		1


	//   ....[34]....
        /*0340*/ 	.word	0x000009f0
        /*0344*/ 	.word	0x000000ff
        /*0348*/ 	.word	0x00000110
        /*034c*/ 	.short	0x0100
        /*034e*/ 	.byte	0x08
	.zero		1


	//   ....[35]....
        /*0350*/ 	.word	0x00000a00
        /*0354*/ 	.word	0x000000ff
        /*0358*/ 	.word	0x00000118
        /*035c*/ 	.short	0x0100
        /*035e*/ 	.byte	0x08
	.zero		1


	//   ....[36]....
        /*0360*/ 	.word	0x00000b30
        /*0364*/ 	.word	0x000000ff
        /*0368*/ 	.word	0x00000120
        /*036c*/ 	.short	0x0100
        /*036e*/ 	.byte	0x08
	.zero		1


	//   ....[37]....
        /*0370*/ 	.word	0x00000b40
        /*0374*/ 	.word	0x000000ff
        /*0378*/ 	.word	0x00000130
        /*037c*/ 	.short	0x0100
        /*037e*/ 	.byte	0x08
	.zero		1


	//   ....[38]....
        /*0380*/ 	.word	0x00000b50
        /*0384*/ 	.word	0x000000ff
        /*0388*/ 	.word	0x00000128
        /*038c*/ 	.short	0x0100
        /*038e*/ 	.byte	0x08
	.zero		1


	//   ....[39]....
        /*0390*/ 	.word	0x00000b60
        /*0394*/ 	.word	0x000000ff
        /*0398*/ 	.word	0x00000138
        /*039c*/ 	.short	0x0100
        /*039e*/ 	.byte	0x08
	.zero		1


	//   ....[40]....
        /*03a0*/ 	.word	0x00000c80
        /*03a4*/ 	.word	0x000000ff
        /*03a8*/ 	.word	0x00000140
        /*03ac*/ 	.short	0x0100
        /*03ae*/ 	.byte	0x09
	.zero		1


	//   ....[41]....
        /*03b0*/ 	.word	0x00000c90
        /*03b4*/ 	.word	0x000000ff
        /*03b8*/ 	.word	0x00000160
        /*03bc*/ 	.short	0x0100
        /*03be*/ 	.byte	0x09
	.zero		1


	//   ....[42]....
        /*03c0*/ 	.word	0x00000ca0
        /*03c4*/ 	.word	0x000000ff
        /*03c8*/ 	.word	0x00000148
        /*03cc*/ 	.short	0x0100
        /*03ce*/ 	.byte	0x09
	.zero		1


	//   ....[43]....
        /*03d0*/ 	.word	0x00000cb0
        /*03d4*/ 	.word	0x000000ff
        /*03d8*/ 	.word	0x00000168
        /*03dc*/ 	.short	0x0100
        /*03de*/ 	.byte	0x09
	.zero		1


	//   ....[44]....
        /*03e0*/ 	.word	0x00000cc0
        /*03e4*/ 	.word	0x000000ff
        /*03e8*/ 	.word	0x00000150
        /*03ec*/ 	.short	0x0100
        /*03ee*/ 	.byte	0x09
	.zero		1


	//   ....[45]....
        /*03f0*/ 	.word	0x00000cd0
        /*03f4*/ 	.word	0x000000ff
        /*03f8*/ 	.word	0x00000170
        /*03fc*/ 	.short	0x0100
        /*03fe*/ 	.byte	0x09
	.zero		1


	//   ....[46]....
        /*0400*/ 	.word	0x00000ce0
        /*0404*/ 	.word	0x000000ff
        /*0408*/ 	.word	0x00000158
        /*040c*/ 	.short	0x0100
        /*040e*/ 	.byte	0x09
	.zero		1


	//   ....[47]....
        /*0410*/ 	.word	0x00000cf0
        /*0414*/ 	.word	0x000000ff
        /*0418*/ 	.word	0x00000178
        /*041c*/ 	.short	0x0100
        /*041e*/ 	.byte	0x09
	.zero		1


	//   ....[48]....
        /*0420*/ 	.word	0x00000de0
        /*0424*/ 	.word	0x000000ff
        /*0428*/ 	.word	0x00000180
        /*042c*/ 	.short	0x0100
        /*042e*/ 	.byte	0x08
	.zero		1


	//   ....[49]....
        /*0430*/ 	.word	0x00000df0
        /*0434*/ 	.word	0x000000ff
        /*0438*/ 	.word	0x00000190
        /*043c*/ 	.short	0x0100
        /*043e*/ 	.byte	0x08
	.zero		1


	//   ....[50]....
        /*0440*/ 	.word	0x00000e00
        /*0444*/ 	.word	0x000000ff
        /*0448*/ 	.word	0x00000188
        /*044c*/ 	.short	0x0100
        /*044e*/ 	.byte	0x08
	.zero		1


	//   ....[51]....
        /*0450*/ 	.word	0x00000e10
        /*0454*/ 	.word	0x000000ff
        /*0458*/ 	.word	0x00000198
        /*045c*/ 	.short	0x0100
        /*045e*/ 	.byte	0x08
	.zero		1


	//   ....[52]....
        /*0460*/ 	.word	0x00000f00
        /*0464*/ 	.word	0x000000ff
        /*0468*/ 	.word	0x000001a0
        /*046c*/ 	.short	0x0100
        /*046e*/ 	.byte	0x07
	.zero		1


	//   ....[53]....
        /*0470*/ 	.word	0x000018e0
        /*0474*/ 	.word	0x00000002
        /*0478*/ 	.word	0x00000190
        /*047c*/ 	.short	0x010a
        /*047e*/ 	.byte	0xff
	.zero		1


	//   ....[54]....
        /*0480*/ 	.word	0x00001910
        /*0484*/ 	.word	0x00000002
        /*0488*/ 	.word	0x00000180
        /*048c*/ 	.short	0x0101
        /*048e*/ 	.byte	0xff
	.zero		1


	//   ....[55]....
        /*0490*/ 	.word	0x000019e0
        /*0494*/ 	.word	0x000000ff
        /*0498*/ 	.word	0x00000068
        /*049c*/ 	.short	0x010a
        /*049e*/ 	.byte	0x08
	.zero		1


	//   ....[56]....
        /*04a0*/ 	.word	0x00001ad0
        /*04a4*/ 	.word	0x000000ff
        /*04a8*/ 	.word	0x00000068
        /*04ac*/ 	.short	0x010a
        /*04ae*/ 	.byte	0x21
	.zero		1


	//   ....[57]....
        /*04b0*/ 	.word	0x00001c90
        /*04b4*/ 	.word	0x000000ff
        /*04b8*/ 	.word	0x00000068
        /*04bc*/ 	.short	0x010a
        /*04be*/ 	.byte	0x08
	.zero		1


	//   ....[58]....
        /*04c0*/ 	.word	0x00001d90
        /*04c4*/ 	.word	0x000000ff
        /*04c8*/ 	.word	0x00000118
        /*04cc*/ 	.short	0x0101
        /*04ce*/ 	.byte	0x06
	.zero		1


	//   ....[59]....
        /*04d0*/ 	.word	0x00001da0
        /*04d4*/ 	.word	0x000000ff
        /*04d8*/ 	.word	0x00000068
        /*04dc*/ 	.short	0x010a
        /*04de*/ 	.byte	0x08
	.zero		1


	//   ....[60]....
        /*04e0*/ 	.word	0x00001e20
        /*04e4*/ 	.word	0x000000ff
        /*04e8*/ 	.word	0x00000068
        /*04ec*/ 	.short	0x010a
        /*04ee*/ 	.byte	0x11
	.zero		1


	//   ....[61]....
        /*04f0*/ 	.word	0x00001fb0
        /*04f4*/ 	.word	0x000000ff
        /*04f8*/ 	.word	0x00000068
        /*04fc*/ 	.short	0x010a
        /*04fe*/ 	.byte	0x08
	.zero		1


	//   ....[62]....
        /*0500*/ 	.word	0x000020f0
        /*0504*/ 	.word	0x00000002
        /*0508*/ 	.word	0x00000120
        /*050c*/ 	.short	0x010a
        /*050e*/ 	.byte	0xff
	.zero		1


	//   ....[63]....
        /*0510*/ 	.word	0x000021b0
        /*0514*/ 	.word	0x00000002
        /*0518*/ 	.word	0x00000000
        /*051c*/ 	.short	0x0101
        /*051e*/ 	.byte	0xff
	.zero		1


	//   ....[64]....
        /*0520*/ 	.word	0x00002710
        /*0524*/ 	.word	0x000000ff
        /*0528*/ 	.word	0x00000000
        /*052c*/ 	.short	0x010a
        /*052e*/ 	.byte	0x04
	.zero		1


	//   ....[65]....
        /*0530*/ 	.word	0x000027a0
        /*0534*/ 	.word	0x000000ff
        /*0538*/ 	.word	0x00000000
        /*053c*/ 	.short	0x010a
        /*053e*/ 	.byte	0x04
	.zero		1


	//   ....[66]....
        /*0540*/ 	.word	0x00002830
        /*0544*/ 	.word	0x000000ff
        /*0548*/ 	.word	0x00000000
        /*054c*/ 	.short	0x010a
        /*054e*/ 	.byte	0x04
	.zero		1


	//   ....[67]....
        /*0550*/ 	.word	0x000028c0
        /*0554*/ 	.word	0x000000ff
        /*0558*/ 	.word	0x00000000
        /*055c*/ 	.short	0x010a
        /*055e*/ 	.byte	0x04
	.zero		1


	//   ....[68]....
        /*0560*/ 	.word	0x00002950
        /*0564*/ 	.word	0x000000ff
        /*0568*/ 	.word	0x00000000
        /*056c*/ 	.short	0x010a
        /*056e*/ 	.byte	0x04
	.zero		1


	//   ....[69]....
        /*0570*/ 	.word	0x000029e0
        /*0574*/ 	.word	0x000000ff
        /*0578*/ 	.word	0x00000000
        /*057c*/ 	.short	0x010a
        /*057e*/ 	.byte	0x04
	.zero		1


	//   ....[70]....
        /*0580*/ 	.word	0x00002a70
        /*0584*/ 	.word	0x000000ff
        /*0588*/ 	.word	0x00000000
        /*058c*/ 	.short	0x010a
        /*058e*/ 	.byte	0x04
	.zero		1


	//   ....[71]....
        /*0590*/ 	.word	0x00002b00
        /*0594*/ 	.word	0x000000ff
        /*0598*/ 	.word	0x00000000
        /*059c*/ 	.short	0x010a
        /*059e*/ 	.byte	0x04
	.zero		1


	//   ....[72]....
        /*05a0*/ 	.word	0x00002b90
        /*05a4*/ 	.word	0x000000ff
        /*05a8*/ 	.word	0x00000000
        /*05ac*/ 	.short	0x010a
        /*05ae*/ 	.byte	0x04
	.zero		1


	//   ....[73]....
        /*05b0*/ 	.word	0x00002c20
        /*05b4*/ 	.word	0x000000ff
        /*05b8*/ 	.word	0x00000000
        /*05bc*/ 	.short	0x010a
        /*05be*/ 	.byte	0x04
	.zero		1


	//   ....[74]....
        /*05c0*/ 	.word	0x00002cb0
        /*05c4*/ 	.word	0x000000ff
        /*05c8*/ 	.word	0x00000000
        /*05cc*/ 	.short	0x010a
        /*05ce*/ 	.byte	0x04
	.zero		1


	//   ....[75]....
        /*05d0*/ 	.word	0x00002d40
        /*05d4*/ 	.word	0x000000ff
        /*05d8*/ 	.word	0x00000000
        /*05dc*/ 	.short	0x010a
        /*05de*/ 	.byte	0x04
	.zero		1


	//   ....[76]....
        /*05e0*/ 	.word	0x00002de0
        /*05e4*/ 	.word	0x00000000
        /*05e8*/ 	.word	0x00000000
        /*05ec*/ 	.short	0x010a
        /*05ee*/ 	.byte	0xff
	.zero		1


	//   ....[77]....
        /*05f0*/ 	.word	0x00002f10
        /*05f4*/ 	.word	0x00000000
        /*05f8*/ 	.word	0x00000180
        /*05fc*/ 	.short	0x010a
        /*05fe*/ 	.byte	0xff
	.zero		1


	//   ....[78]....
        /*0600*/ 	.word	0x00002f80
        /*0604*/ 	.word	0x00000000
        /*0608*/ 	.word	0x00000000
        /*060c*/ 	.short	0x0101
        /*060e*/ 	.byte	0xff
	.zero		1


	//   ....[79]....
        /*0610*/ 	.word	0x00002fa0
        /*0614*/ 	.word	0x000000ff
        /*0618*/ 	.word	0x00000130
        /*061c*/ 	.short	0x010a
        /*061e*/ 	.byte	0x05
	.zero		1


	//   ....[80]....
        /*0620*/ 	.word	0x000030c0
        /*0624*/ 	.word	0x00000000
        /*0628*/ 	.word	0x00000120
        /*062c*/ 	.short	0x010a
        /*062e*/ 	.byte	0xff
	.zero		1


	//   ....[81]....
        /*0630*/ 	.word	0x000031c0
        /*0634*/ 	.word	0x00000000
        /*0638*/ 	.word	0x00000000
        /*063c*/ 	.short	0x0101
        /*063e*/ 	.byte	0xff
	.zero		1


	//   ....[82]....
        /*0640*/ 	.word	0x00003250
        /*0644*/ 	.word	0x000000ff
        /*0648*/ 	.word	0x00000130
        /*064c*/ 	.short	0x0106
        /*064e*/ 	.byte	0x05
	.zero		1


	//   ....[83]....
        /*0650*/ 	.word	0x00003270
        /*0654*/ 	.word	0x000000ff
        /*0658*/ 	.word	0x00000130
        /*065c*/ 	.short	0x010a
        /*065e*/ 	.byte	0x05
	.zero		1


	//   ....[84]....
        /*0660*/ 	.word	0x00003300
        /*0664*/ 	.word	0x000000ff
        /*0668*/ 	.word	0x00000130
        /*066c*/ 	.short	0x0106
        /*066e*/ 	.byte	0x04
	.zero		1


	//   ....[85]....
        /*0670*/ 	.word	0x00003340
        /*0674*/ 	.word	0x00000000
        /*0678*/ 	.word	0x00000130
        /*067c*/ 	.short	0x010a
        /*067e*/ 	.byte	0xff
	.zero		1


	//   ....[86]....
        /*0680*/ 	.word	0x00003580
        /*0684*/ 	.word	0x000000ff
        /*0688*/ 	.word	0x00000008
        /*068c*/ 	.short	0x010a
        /*068e*/ 	.byte	0x06
	.zero		1


	//   ....[87]....
        /*0690*/ 	.word	0x000035a0
        /*0694*/ 	.word	0x000000ff
        /*0698*/ 	.word	0x00000008
        /*069c*/ 	.short	0x010a
        /*069e*/ 	.byte	0x06
	.zero		1


	//   ....[88]....
        /*06a0*/ 	.word	0x00003730
        /*06a4*/ 	.word	0x000000ff
        /*06a8*/ 	.word	0x00000008
        /*06ac*/ 	.short	0x010a
        /*06ae*/ 	.byte	0x06
	.zero		1


	//   ....[89]....
        /*06b0*/ 	.word	0x00003750
        /*06b4*/ 	.word	0x000000ff
        /*06b8*/ 	.word	0x00000008
        /*06bc*/ 	.short	0x010a
        /*06be*/ 	.byte	0x06
	.zero		1


	//   ....[90]....
        /*06c0*/ 	.word	0x00003810
        /*06c4*/ 	.word	0x000000ff
        /*06c8*/ 	.word	0x00000000
        /*06cc*/ 	.short	0x0101
        /*06ce*/ 	.byte	0x07
	.zero		1


	//   ....[91]....
        /*06d0*/ 	.word	0x00003b50
        /*06d4*/ 	.word	0x00000000
        /*06d8*/ 	.word	0x00000120
        /*06dc*/ 	.short	0x010a
        /*06de*/ 	.byte	0xff
	.zero		1


	//   ....[92]....
        /*06e0*/ 	.word	0x00003c10
        /*06e4*/ 	.word	0x00000000
        /*06e8*/ 	.word	0x00000000
        /*06ec*/ 	.short	0x0101
        /*06ee*/ 	.byte	0xff
	.zero		1


	//   ....[93]....
        /*06f0*/ 	.word	0x00003cd0
        /*06f4*/ 	.word	0x000000ff
        /*06f8*/ 	.word	0x00000000
        /*06fc*/ 	.short	0x010a
        /*06fe*/ 	.byte	0x08
	.zero		1


	//   ....[94]....
        /*0700*/ 	.word	0x00003ce0
        /*0704*/ 	.word	0x000000ff
        /*0708*/ 	.word	0x00000160
        /*070c*/ 	.short	0x010a
        /*070e*/ 	.byte	0x09
	.zero		1


	//   ....[95]....
        /*0710*/ 	.word	0x00003d90
        /*0714*/ 	.word	0x000000ff
        /*0718*/ 	.word	0x00000000
        /*071c*/ 	.short	0x010a
        /*071e*/ 	.byte	0x08
	.zero		1


	//   ....[96]....
        /*0720*/ 	.word	0x00003ec0
        /*0724*/ 	.word	0x000000ff
        /*0728*/ 	.word	0x00000000
        /*072c*/ 	.short	0x010a
        /*072e*/ 	.byte	0x1e
	.zero		1


	//   ....[97]....
        /*0730*/ 	.word	0x000041c0
        /*0734*/ 	.word	0x000000ff
        /*0738*/ 	.word	0x00000000
        /*073c*/ 	.short	0x010a
        /*073e*/ 	.byte	0x08
	.zero		1


	//   ....[98]....
        /*0740*/ 	.word	0x00004250
        /*0744*/ 	.word	0x000000ff
        /*0748*/ 	.word	0x00000000
        /*074c*/ 	.short	0x010a
        /*074e*/ 	.byte	0x08
	.zero		1


	//   ....[99]....
        /*0750*/ 	.word	0x000042e0
        /*0754*/ 	.word	0x000000ff
        /*0758*/ 	.word	0x00000000
        /*075c*/ 	.short	0x010a
        /*075e*/ 	.byte	0x08
	.zero		1


	//   ....[100]....
        /*0760*/ 	.word	0x00004380
        /*0764*/ 	.word	0x00000000
        /*0768*/ 	.word	0x00000000
        /*076c*/ 	.short	0x010a
        /*076e*/ 	.byte	0xff
	.zero		1


	//   ....[101]....
        /*0770*/ 	.word	0x000043c0
        /*0774*/ 	.word	0x00000000
        /*0778*/ 	.word	0x00000000
        /*077c*/ 	.short	0x010a
        /*077e*/ 	.byte	0xff
	.zero		1


	//   ....[102]....
        /*0780*/ 	.word	0x00004430
        /*0784*/ 	.word	0x000000ff
        /*0788*/ 	.word	0x00000000
        /*078c*/ 	.short	0x0101
        /*078e*/ 	.byte	0x05
	.zero		1


	//   ....[103]....
        /*0790*/ 	.word	0x00004470
        /*0794*/ 	.word	0x000000ff
        /*0798*/ 	.word	0x000001a0
        /*079c*/ 	.short	0x010a
        /*079e*/ 	.byte	0x07
	.zero		1


	//   ....[104]....
        /*07a0*/ 	.word	0x000044c0
        /*07a4*/ 	.word	0x000000ff
        /*07a8*/ 	.word	0x00000000
        /*07ac*/ 	.short	0x0101
        /*07ae*/ 	.byte	0x05
	.zero		1


	//   ....[105]....
        /*07b0*/ 	.word	0x00004900
        /*07b4*/ 	.word	0x00000000
        /*07b8*/ 	.word	0x00000120
        /*07bc*/ 	.short	0x010a
        /*07be*/ 	.byte	0xff
	.zero		1


	//   ....[106]....
        /*07c0*/ 	.word	0x000049c0
        /*07c4*/ 	.word	0x00000000
        /*07c8*/ 	.word	0x00000000
        /*07cc*/ 	.short	0x0101
        /*07ce*/ 	.byte	0xff
	.zero		1


	//   ....[107]....
        /*07d0*/ 	.word	0x00004ce0
        /*07d4*/ 	.word	0x000000ff
        /*07d8*/ 	.word	0x00000118
        /*07dc*/ 	.short	0x010a
        /*07de*/ 	.byte	0x07
	.zero		1


	//   ....[108]....
        /*07e0*/ 	.word	0x00004ed0
        /*07e4*/ 	.word	0x000000ff
        /*07e8*/ 	.word	0x000000f0
        /*07ec*/ 	.short	0x010a
        /*07ee*/ 	.byte	0x07
	.zero		1


	//   ....[109]....
        /*07f0*/ 	.word	0x000050c0
        /*07f4*/ 	.word	0x000000ff
        /*07f8*/ 	.word	0x000000d0
        /*07fc*/ 	.short	0x010b
        /*07fe*/ 	.byte	0x07
	.zero		1


	//   ....[110]....
        /*0800*/ 	.word	0x000050d0
        /*0804*/ 	.word	0x000000ff
        /*0808*/ 	.word	0x00000000
        /*080c*/ 	.short	0x0101
        /*080e*/ 	.byte	0x0e
	.zero		1


	//   ....[111]....
        /*0810*/ 	.word	0x000050e0
        /*0814*/ 	.word	0x000000ff
        /*0818*/ 	.word	0x000000f8
        /*081c*/ 	.short	0x010a
        /*081e*/ 	.byte	0x07
	.zero		1


	//   ....[112]....
        /*0820*/ 	.word	0x00005290
        /*0824*/ 	.word	0x000000ff
        /*0828*/ 	.word	0x000000d8
        /*082c*/ 	.short	0x010b
        /*082e*/ 	.byte	0x07
	.zero		1


	//   ....[113]....
        /*0830*/ 	.word	0x000052a0
        /*0834*/ 	.word	0x000000ff
        /*0838*/ 	.word	0x00000000
        /*083c*/ 	.short	0x0101
        /*083e*/ 	.byte	0x0e
	.zero		1


	//   ....[114]....
        /*0840*/ 	.word	0x000052b0
        /*0844*/ 	.word	0x000000ff
        /*0848*/ 	.word	0x00000100
        /*084c*/ 	.short	0x010a
        /*084e*/ 	.byte	0x07
	.zero		1


	//   ....[115]....
        /*0850*/ 	.word	0x000054a0
        /*0854*/ 	.word	0x000000ff
        /*0858*/ 	.word	0x000000e0
        /*085c*/ 	.short	0x010b
        /*085e*/ 	.byte	0x07
	.zero		1


	//   ....[116]....
        /*0860*/ 	.word	0x00005510
        /*0864*/ 	.word	0x000000ff
        /*0868*/ 	.word	0x00000000
        /*086c*/ 	.short	0x0101
        /*086e*/ 	.byte	0x0e
	.zero		1


	//   ....[117]....
        /*0870*/ 	.word	0x00005520
        /*0874*/ 	.word	0x000000ff
        /*0878*/ 	.word	0x00000108
        /*087c*/ 	.short	0x010a
        /*087e*/ 	.byte	0x07
	.zero		1


	//   ....[118]....
        /*0880*/ 	.word	0x000057c0
        /*0884*/ 	.word	0x000000ff
        /*0888*/ 	.word	0x000000e8
        /*088c*/ 	.short	0x010b
        /*088e*/ 	.byte	0x07
	.zero		1


	//   ....[119]....
        /*0890*/ 	.word	0x000057e0
        /*0894*/ 	.word	0x000000ff
        /*0898*/ 	.word	0x00000000
        /*089c*/ 	.short	0x0101
        /*089e*/ 	.byte	0x0d
	.zero		1


	//   ....[120]....
        /*08a0*/ 	.word	0x00005810
        /*08a4*/ 	.word	0x000000ff
        /*08a8*/ 	.word	0x000000f0
        /*08ac*/ 	.short	0x010a
        /*08ae*/ 	.byte	0x07
	.zero		1


	//   ....[121]....
        /*08b0*/ 	.word	0x00005830
        /*08b4*/ 	.word	0x000000ff
        /*08b8*/ 	.word	0x000000f8
        /*08bc*/ 	.short	0x010a
        /*08be*/ 	.byte	0x07
	.zero		1


	//   ....[122]....
        /*08c0*/ 	.word	0x00005850
        /*08c4*/ 	.word	0x000000ff
        /*08c8*/ 	.word	0x00000100
        /*08cc*/ 	.short	0x010a
        /*08ce*/ 	.byte	0x07
	.zero		1


	//   ....[123]....
        /*08d0*/ 	.word	0x00005890
        /*08d4*/ 	.word	0x00000000
        /*08d8*/ 	.word	0x00000108
        /*08dc*/ 	.short	0x010a
        /*08de*/ 	.byte	0xff
	.zero		1


	//   ....[124]....
        /*08e0*/ 	.word	0x00005b30
        /*08e4*/ 	.word	0x00000000
        /*08e8*/ 	.word	0x00000120
        /*08ec*/ 	.short	0x010a
        /*08ee*/ 	.byte	0xff
	.zero		1


	//   ....[125]....
        /*08f0*/ 	.word	0x00005bf0
        /*08f4*/ 	.word	0x00000000
        /*08f8*/ 	.word	0x00000000
        /*08fc*/ 	.short	0x0101
        /*08fe*/ 	.byte	0xff
	.zero		1


	//   ....[126]....
        /*0900*/ 	.word	0x000066f0
        /*0904*/ 	.word	0x000000ff
        /*0908*/ 	.word	0x000000d0
        /*090c*/ 	.short	0x010a
        /*090e*/ 	.byte	0x04
	.zero		1


	//   ....[127]....
        /*0910*/ 	.word	0x00006710
        /*0914*/ 	.word	0x00000003
        /*0918*/ 	.word	0x00000140
        /*091c*/ 	.short	0x010a
        /*091e*/ 	.byte	0xff
	.zero		1


	//   ....[128]....
        /*0920*/ 	.word	0x00006900
        /*0924*/ 	.word	0x00000003
        /*0928*/ 	.word	0x000000d0
        /*092c*/ 	.short	0x010a
        /*092e*/ 	.byte	0xff
	.zero		1


	//   ....[129]....
        /*0930*/ 	.word	0x00006a70
        /*0934*/ 	.word	0x00000052
        /*0938*/ 	.word	0x00000140
        /*093c*/ 	.short	0x010a
        /*093e*/ 	.byte	0xff
	.zero		1


	//   ....[130]....
        /*0940*/ 	.word	0x000075a0
        /*0944*/ 	.word	0x0000000b
        /*0948*/ 	.word	0x00000000
        /*094c*/ 	.short	0x0101
        /*094e*/ 	.byte	0xff
	.zero		1


	//   ....[131]....
        /*0950*/ 	.word	0x00008c60
        /*0954*/ 	.word	0x00000000
        /*0958*/ 	.word	0x00000000
        /*095c*/ 	.short	0x0101
        /*095e*/ 	.byte	0xff
	.zero		1


	//   ....[132]....
        /*0960*/ 	.word	0x00008ce0
        /*0964*/ 	.word	0x00000002
        /*0968*/ 	.word	0x000000d0
        /*096c*/ 	.short	0x010a
        /*096e*/ 	.byte	0xff
	.zero		1


	//   ....[133]....
        /*0970*/ 	.word	0x00008f40
        /*0974*/ 	.word	0x00000000
        /*0978*/ 	.word	0x00000000
        /*097c*/ 	.short	0x0101
        /*097e*/ 	.byte	0xff
	.zero		1


	//   ....[134]....
        /*0980*/ 	.word	0x00008f60
        /*0984*/ 	.word	0x00000002
        /*0988*/ 	.word	0x00000190
        /*098c*/ 	.short	0x010a
        /*098e*/ 	.byte	0xff
	.zero		1


	//   ....[135]....
        /*0990*/ 	.word	0x00008fc0
        /*0994*/ 	.word	0x00000002
        /*0998*/ 	.word	0x00000068
        /*099c*/ 	.short	0x010a
        /*099e*/ 	.byte	0xff
	.zero		1


	//   ....[136]....
        /*09a0*/ 	.word	0x00009020
        /*09a4*/ 	.word	0x00000002
        /*09a8*/ 	.word	0x00000068
        /*09ac*/ 	.short	0x010a
        /*09ae*/ 	.byte	0xff
	.zero		1


	//   ....[137]....
        /*09b0*/ 	.word	0x00009070
        /*09b4*/ 	.word	0x00000002
        /*09b8*/ 	.word	0x00000120
        /*09bc*/ 	.short	0x010a
        /*09be*/ 	.byte	0xff
	.zero		1


	//   ....[138]....
        /*09c0*/ 	.word	0x000090d0
        /*09c4*/ 	.word	0x00000000
        /*09c8*/ 	.word	0x00000000
        /*09cc*/ 	.short	0x010a
        /*09ce*/ 	.byte	0xff
	.zero		1


	//   ....[139]....
        /*09d0*/ 	.word	0x00009130
        /*09d4*/ 	.word	0x00000000
        /*09d8*/ 	.word	0x00000000
        /*09dc*/ 	.short	0x010a
        /*09de*/ 	.byte	0xff
	.zero		1


	//   ....[140]....
        /*09e0*/ 	.word	0x00009190
        /*09e4*/ 	.word	0x00000000
        /*09e8*/ 	.word	0x00000000
        /*09ec*/ 	.short	0x010a
        /*09ee*/ 	.byte	0xff
	.zero		1


	//   ....[141]....
        /*09f0*/ 	.word	0x000091f0
        /*09f4*/ 	.word	0x00000000
        /*09f8*/ 	.word	0x00000000
        /*09fc*/ 	.short	0x010a
        /*09fe*/ 	.byte	0xff
	.zero		1


	//   ....[142]....
        /*0a00*/ 	.word	0x00009250
        /*0a04*/ 	.word	0x00000000
        /*0a08*/ 	.word	0x00000000
        /*0a0c*/ 	.short	0x010a
        /*0a0e*/ 	.byte	0xff
	.zero		1


	//   ....[143]....
        /*0a10*/ 	.word	0x000092b0
        /*0a14*/ 	.word	0x00000000
        /*0a18*/ 	.word	0x00000000
        /*0a1c*/ 	.short	0x010a
        /*0a1e*/ 	.byte	0xff
	.zero		1


	//   ....[144]....
        /*0a20*/ 	.word	0x00009310
        /*0a24*/ 	.word	0x00000000
        /*0a28*/ 	.word	0x00000000
        /*0a2c*/ 	.short	0x010a
        /*0a2e*/ 	.byte	0xff
	.zero		1


	//   ....[145]....
        /*0a30*/ 	.word	0x00009370
        /*0a34*/ 	.word	0x00000000
        /*0a38*/ 	.word	0x00000000
        /*0a3c*/ 	.short	0x010a
        /*0a3e*/ 	.byte	0xff
	.zero		1


	//   ....[146]....
        /*0a40*/ 	.word	0x000093d0
        /*0a44*/ 	.word	0x00000000
        /*0a48*/ 	.word	0x00000000
        /*0a4c*/ 	.short	0x010a
        /*0a4e*/ 	.byte	0xff
	.zero		1


	//   ....[147]....
        /*0a50*/ 	.word	0x00009430
        /*0a54*/ 	.word	0x00000000
        /*0a58*/ 	.word	0x00000000
        /*0a5c*/ 	.short	0x010a
        /*0a5e*/ 	.byte	0xff
	.zero		1


	//   ....[148]....
        /*0a60*/ 	.word	0x00009490
        /*0a64*/ 	.word	0x00000000
        /*0a68*/ 	.word	0x00000000
        /*0a6c*/ 	.short	0x010a
        /*0a6e*/ 	.byte	0xff
	.zero		1


	//   ....[149]....
        /*0a70*/ 	.word	0x000094f0
        /*0a74*/ 	.word	0x00000000
        /*0a78*/ 	.word	0x00000000
        /*0a7c*/ 	.short	0x010a
        /*0a7e*/ 	.byte	0xff
	.zero		1


	//   ....[150]....
        /*0a80*/ 	.word	0x00009540
        /*0a84*/ 	.word	0x00000000
        /*0a88*/ 	.word	0x00000180
        /*0a8c*/ 	.short	0x010a
        /*0a8e*/ 	.byte	0xff
	.zero		1


	//   ....[151]....
        /*0a90*/ 	.word	0x000095a0
        /*0a94*/ 	.word	0x00000000
        /*0a98*/ 	.word	0x00000130
        /*0a9c*/ 	.short	0x010a
        /*0a9e*/ 	.byte	0xff
	.zero		1


	//   ....[152]....
        /*0aa0*/ 	.word	0x000095f0
        /*0aa4*/ 	.word	0x00000000
        /*0aa8*/ 	.word	0x00000120
        /*0aac*/ 	.short	0x010a
        /*0aae*/ 	.byte	0xff
	.zero		1


	//   ....[153]....
        /*0ab0*/ 	.word	0x00009650
        /*0ab4*/ 	.word	0x00000000
        /*0ab8*/ 	.word	0x00000130
        /*0abc*/ 	.short	0x010a
        /*0abe*/ 	.byte	0xff
	.zero		1


	//   ....[154]....
        /*0ac0*/ 	.word	0x000096b0
        /*0ac4*/ 	.word	0x00000004
        /*0ac8*/ 	.word	0x00000008
        /*0acc*/ 	.short	0x010a
        /*0ace*/ 	.byte	0xff
	.zero		1


	//   ....[155]....
        /*0ad0*/ 	.word	0x00009790
        /*0ad4*/ 	.word	0x00000002
        /*0ad8*/ 	.word	0x00000008
        /*0adc*/ 	.short	0x010a
        /*0ade*/ 	.byte	0xff
	.zero		1


	//   ....[156]....
        /*0ae0*/ 	.word	0x000097e0
        /*0ae4*/ 	.word	0x00000000
        /*0ae8*/ 	.word	0x00000120
        /*0aec*/ 	.short	0x010a
        /*0aee*/ 	.byte	0xff
	.zero		1


	//   ....[157]....
        /*0af0*/ 	.word	0x00009840
        /*0af4*/ 	.word	0x00000000
        /*0af8*/ 	.word	0x00000160
        /*0afc*/ 	.short	0x010a
        /*0afe*/ 	.byte	0xff
	.zero		1


	//   ....[158]....
        /*0b00*/ 	.word	0x000098a0
        /*0b04*/ 	.word	0x00000000
        /*0b08*/ 	.word	0x00000000
        /*0b0c*/ 	.short	0x010a
        /*0b0e*/ 	.byte	0xff
	.zero		1


	//   ....[159]....
        /*0b10*/ 	.word	0x00009900
        /*0b14*/ 	.word	0x00000000
        /*0b18*/ 	.word	0x00000000
        /*0b1c*/ 	.short	0x010a
        /*0b1e*/ 	.byte	0xff
	.zero		1


	//   ....[160]....
        /*0b20*/ 	.word	0x00009960
        /*0b24*/ 	.word	0x00000000
        /*0b28*/ 	.word	0x00000000
        /*0b2c*/ 	.short	0x010a
        /*0b2e*/ 	.byte	0xff
	.zero		1


	//   ....[161]....
        /*0b30*/ 	.word	0x000099c0
        /*0b34*/ 	.word	0x00000000
        /*0b38*/ 	.word	0x00000000
        /*0b3c*/ 	.short	0x010a
        /*0b3e*/ 	.byte	0xff
	.zero		1


	//   ....[162]....
        /*0b40*/ 	.word	0x00009a20
        /*0b44*/ 	.word	0x00000000
        /*0b48*/ 	.word	0x000001a0
        /*0b4c*/ 	.short	0x010a
        /*0b4e*/ 	.byte	0xff
	.zero		1


	//   ....[163]....
        /*0b50*/ 	.word	0x00009a70
        /*0b54*/ 	.word	0x00000000
        /*0b58*/ 	.word	0x00000120
        /*0b5c*/ 	.short	0x010a
        /*0b5e*/ 	.byte	0xff
	.zero		1


	//   ....[164]....
        /*0b60*/ 	.word	0x00009ad0
        /*0b64*/ 	.word	0x00000000
        /*0b68*/ 	.word	0x00000118
        /*0b6c*/ 	.short	0x010a
        /*0b6e*/ 	.byte	0xff
	.zero		1


	//   ....[165]....
        /*0b70*/ 	.word	0x00009b30
        /*0b74*/ 	.word	0x00000000
        /*0b78*/ 	.word	0x000000f0
        /*0b7c*/ 	.short	0x010a
        /*0b7e*/ 	.byte	0xff
	.zero		1


	//   ....[166]....
        /*0b80*/ 	.word	0x00009b90
        /*0b84*/ 	.word	0x00000000
        /*0b88*/ 	.word	0x000000f8
        /*0b8c*/ 	.short	0x010a
        /*0b8e*/ 	.byte	0xff
	.zero		1


	//   ....[167]....
        /*0b90*/ 	.word	0x00009bf0
        /*0b94*/ 	.word	0x00000000
        /*0b98*/ 	.word	0x00000100
        /*0b9c*/ 	.short	0x010a
        /*0b9e*/ 	.byte	0xff
	.zero		1


	//   ....[168]....
        /*0ba0*/ 	.word	0x00009c50
        /*0ba4*/ 	.word	0x00000000
        /*0ba8*/ 	.word	0x00000108
        /*0bac*/ 	.short	0x010a
        /*0bae*/ 	.byte	0xff
	.zero		1


	//   ....[169]....
        /*0bb0*/ 	.word	0x00009cb0
        /*0bb4*/ 	.word	0x00000000
        /*0bb8*/ 	.word	0x000000f0
        /*0bbc*/ 	.short	0x010a
        /*0bbe*/ 	.byte	0xff
	.zero		1


	//   ....[170]....
        /*0bc0*/ 	.word	0x00009d10
        /*0bc4*/ 	.word	0x00000000
        /*0bc8*/ 	.word	0x000000f8
        /*0bcc*/ 	.short	0x010a
        /*0bce*/ 	.byte	0xff
	.zero		1


	//   ....[171]....
        /*0bd0*/ 	.word	0x00009d70
        /*0bd4*/ 	.word	0x00000000
        /*0bd8*/ 	.word	0x00000100
        /*0bdc*/ 	.short	0x010a
        /*0bde*/ 	.byte	0xff
	.zero		1


	//   ....[172]....
        /*0be0*/ 	.word	0x00009dc0
        /*0be4*/ 	.word	0x00000000
        /*0be8*/ 	.word	0x00000120
        /*0bec*/ 	.short	0x010a
        /*0bee*/ 	.byte	0xff
	.zero		1


	//   ....[173]....
        /*0bf0*/ 	.word	0x00009e10
        /*0bf4*/ 	.word	0x00000003
        /*0bf8*/ 	.word	0x000000d0
        /*0bfc*/ 	.short	0x010a
        /*0bfe*/ 	.byte	0xff
	.zero		1


	//   ....[174]....
        /*0c00*/ 	.word	0x00009e60
        /*0c04*/ 	.word	0x00000052
        /*0c08*/ 	.word	0x00000140
        /*0c0c*/ 	.short	0x010a
        /*0c0e*/ 	.byte	0xff
	.zero		1


	//----- nvinfo : EIATTR_NUM_MBARRIERS
	.align		4
.L_49:
        /*0c10*/ 	.byte	0x03, 0x38
        /*0c12*/ 	.short	0x0035


	//----- nvinfo : EIATTR_EXIT_INSTR_OFFSETS
	.align		4
        /*0c14*/ 	.byte	0x04, 0x1c
        /*0c16*/ 	.short	(.L_51 - .L_50)


	//   ....[0]....
.L_50:
        /*0c18*/ 	.word	0x00002e10


	//   ....[1]....
        /*0c1c*/ 	.word	0x00003310


	//   ....[2]....
        /*0c20*/ 	.word	0x00003370


	//   ....[3]....
        /*0c24*/ 	.word	0x000046f0


	//   ....[4]....
        /*0c28*/ 	.word	0x000058c0


	//   ....[5]....
        /*0c2c*/ 	.word	0x00005900


	//   ....[6]....
        /*0c30*/ 	.word	0x00008e20


	//   ....[7]....
        /*0c34*/ 	.word	0x00008ea0


	//   ....[8]....
        /*0c38*/ 	.word	0x00008ed0


	//   ....[9]....
        /*0c3c*/ 	.word	0x00008f50


	//----- nvinfo : EIATTR_MAX_THREADS
	.align		4
.L_51:
        /*0c40*/ 	.byte	0x04, 0x05
        /*0c42*/ 	.short	(.L_53 - .L_52)
.L_52:
        /*0c44*/ 	.word	0x00000100
        /*0c48*/ 	.word	0x00000001
        /*0c4c*/ 	.word	0x00000001


	//----- nvinfo : EIATTR_CRS_STACK_SIZE
	.align		4
.L_53:
        /*0c50*/ 	.byte	0x04, 0x1e
        /*0c52*/ 	.short	(.L_55 - .L_54)
.L_54:
        /*0c54*/ 	.word	0x00000000


	//----- nvinfo : EIATTR_CBANK_PARAM_SIZE
	.align		4
.L_55:
        /*0c58*/ 	.byte	0x03, 0x19
        /*0c5a*/ 	.short	0x0800


	//----- nvinfo : EIATTR_PARAM_CBANK
	.align		4
        /*0c5c*/ 	.byte	0x04, 0x0a
        /*0c5e*/ 	.short	(.L_57 - .L_56)
	.align		4
.L_56:
        /*0c60*/ 	.word	index@(.nv.constant0._ZN7cutlass13device_kernelINS_4gemm6kernel13GemmUniversalIN4cute5tupleIJiiiiEEENS1_10collective13CollectiveMmaINS1_35MainloopSm100TmaUmmaWarpSpecializedILi13ELi2ELi4ENS5_IJNS4_1CILi2EEENSA_ILi1EEESC_EEEEENS5_IJNSA_ILi128EEESF_NSA_ILi64EEEEEENS_6half_tENS5_IJlSC_lEEESI_SJ_NS4_8TiledMMAINS4_8MMA_AtomIJNS4_26SM100_MMA_F16BF16_2x1SM_SSISI_SI_fLi128ELi128ELNS4_4UMMA5MajorE0ELSO_0ELNSN_7ScaleInE0ELSP_0EEEEEENS4_6LayoutINS5_IJSC_SC_SC_EEENS5_IJNSA_ILi0EEESU_SU_EEEEENS5_IJNS4_10UnderscoreESX_SX_EEEEENS4_18SM100_TMA_2SM_LOADENS4_14ComposedLayoutINS4_7SwizzleILi3ELi4ELi3EEENS4_18smem_ptr_flag_bitsILi16EEENSS_INS5_IJNSA_ILi8EEESG_EEENS5_IJSG_SC_EEEEEEEvNS4_8identityES10_S1A_vS1B_EENS_8epilogue10collective18CollectiveEpilogueINS1D_23Sm100TmaWarpSpecializedILi4ELi2ELi16ELb1ELb0EEEJNS5_IJSG_SF_SG_EEENS5_IJNSS_ISG_SC_EENSS_INS5_IJNSA_ILi16EEESB_EEENS5_IJSC_SG_EEEEEEEESI_SJ_SI_SJ_NS1D_6fusion15FusionCallbacksIS1H_NS1P_13LinCombEltActINS1D_6thread7SigmoidESI_fSI_fLNS_15FloatRoundStyleE2EEES1I_S1O_JEEENS4_5SM1004TMEM4LOAD26SM100_TMEM_LOAD_32dp32b16xENS4_13SM90_TMA_LOADENS11_INS12_ILi1ELi4ELi3EEES15_NSS_INS5_IJS16_S1K_EEENS5_IJS1K_SC_EEEEEEENS4_39AutoVectorizingCopyWithAssumedAlignmentILi128EEENS4_14SM90_TMA_STOREES26_S28_S28_EEEvvEEEEvNT_6ParamsE)
        /*0c64*/ 	.short	0x0380
        /*0c66*/ 	.short	0x0800


	//----- nvinfo : EIATTR_SW_WAR
	.align		4
.L_57:
        /*0c68*/ 	.byte	0x04, 0x36
        /*0c6a*/ 	.short	(.L_59 - .L_58)
.L_58:
        /*0c6c*/ 	.word	0x00000008
.L_59:


//--------------------- .nv.callgraph             --------------------------
	.section	.nv.callgraph,"",@"SHT_CUDA_CALLGRAPH"
	.align	4
	.sectionentsize	8
	.align		4
        /*0000*/ 	.word	0x00000000
	.align		4
        /*0004*/ 	.word	0xffffffff
	.align		4
        /*0008*/ 	.word	index@(_ZN7cutlass13device_kernelINS_4gemm6kernel13GemmUniversalIN4cute5tupleIJiiiiEEENS1_10collective13CollectiveMmaINS1_35MainloopSm100TmaUmmaWarpSpecializedILi13ELi2ELi4ENS5_IJNS4_1CILi2EEENSA_ILi1EEESC_EEEEENS5_IJNSA_ILi128EEESF_NSA_ILi64EEEEEENS_6half_tENS5_IJlSC_lEEESI_SJ_NS4_8TiledMMAINS4_8MMA_AtomIJNS4_26SM100_MMA_F16BF16_2x1SM_SSISI_SI_fLi128ELi128ELNS4_4UMMA5MajorE0ELSO_0ELNSN_7ScaleInE0ELSP_0EEEEEENS4_6LayoutINS5_IJSC_SC_SC_EEENS5_IJNSA_ILi0EEESU_SU_EEEEENS5_IJNS4_10UnderscoreESX_SX_EEEEENS4_18SM100_TMA_2SM_LOADENS4_14ComposedLayoutINS4_7SwizzleILi3ELi4ELi3EEENS4_18smem_ptr_flag_bitsILi16EEENSS_INS5_IJNSA_ILi8EEESG_EEENS5_IJSG_SC_EEEEEEEvNS4_8identityES10_S1A_vS1B_EENS_8epilogue10collective18CollectiveEpilogueINS1D_23Sm100TmaWarpSpecializedILi4ELi2ELi16ELb1ELb0EEEJNS5_IJSG_SF_SG_EEENS5_IJNSS_ISG_SC_EENSS_INS5_IJNSA_ILi16EEESB_EEENS5_IJSC_SG_EEEEEEEESI_SJ_SI_SJ_NS1D_6fusion15FusionCallbacksIS1H_NS1P_13LinCombEltActINS1D_6thread7SigmoidESI_fSI_fLNS_15FloatRoundStyleE2EEES1I_S1O_JEEENS4_5SM1004TMEM4LOAD26SM100_TMEM_LOAD_32dp32b16xENS4_13SM90_TMA_LOADENS11_INS12_ILi1ELi4ELi3EEES15_NSS_INS5_IJS16_S1K_EEENS5_IJS1K_SC_EEEEEEENS4_39AutoVectorizingCopyWithAssumedAlignmentILi128EEENS4_14SM90_TMA_STOREES26_S28_S28_EEEvvEEEEvNT_6ParamsE)
	.align		4
        /*000c*/ 	.word	index@(__assertfail)
	.align		4
        /*0010*/ 	.word	0x00000000
	.align		4
        /*0014*/ 	.word	0xfffffffe
	.align		4
        /*0018*/ 	.word	0x00000000
	.align		4
        /*001c*/ 	.word	0xfffffffd
	.align		4
        /*0020*/ 	.word	0x00000000
	.align		4
        /*0024*/ 	.word	0xfffffffc


//--------------------- .nv.constant4             --------------------------
	.section	.nv.constant4,"a",@progbits
	.align	8
	.align		8
.nv.constant4:
        /*0000*/ 	.dword	__assertfail
	.align		8
        /*0008*/ 	.dword	__unnamed_1
	.align		8
        /*0010*/ 	.dword	__unnamed_2
	.align		8
        /*0018*/ 	.dword	_ZN39_INTERNAL_488ce020_4_k_cu_38c46634_40124cuda3std3__45__cpo5beginE
	.align		8
        /*0020*/ 	.dword	_ZN39_INTERNAL_488ce020_4_k_cu_38c46634_40124cuda3std3__45__cpo3endE
	.align		8
        /*0028*/ 	.dword	_ZN39_INTERNAL_488ce020_4_k_cu_38c46634_40124cuda3std3__45__cpo6cbeginE
	.align		8
        /*0030*/ 	.dword	_ZN39_INTERNAL_488ce020_4_k_cu_38c46634_40124cuda3std3__45__cpo4cendE
	.align		8
        /*0038*/ 	.dword	_ZN39_INTERNAL_488ce020_4_k_cu_38c46634_40124cuda3std3__441_GLOBAL__N__488ce020_4_k_cu_38c46634_40126ignoreE
	.align		8
        /*0040*/ 	.dword	_ZN39_INTERNAL_488ce020_4_k_cu_38c46634_40124cuda3std3__419piecewise_constructE
	.align		8
        /*0048*/ 	.dword	_ZN39_INTERNAL_488ce020_4_k_cu_38c46634_40124cuda3std3__48in_placeE
	.align		8
        /*0050*/ 	.dword	_ZN39_INTERNAL_488ce020_4_k_cu_38c46634_40124cuda3std6ranges3__45__cpo4swapE
	.align		8
        /*0058*/ 	.dword	_ZN39_INTERNAL_488ce020_4_k_cu_38c46634_40124cuda3std6ranges3__45__cpo9iter_moveE
	.align		8
        /*0060*/ 	.dword	_ZN39_INTERNAL_488ce020_4_k_cu_38c46634_40124cute7productE
	.align		8
        /*0068*/ 	.dword	_ZN39_INTERNAL_488ce020_4_k_cu_38c46634_40124cute1_E
	.align		8
        /*0070*/ 	.dword	$str$25
	.align		8
        /*0078*/ 	.dword	$str$26
	.align		8
        /*0080*/ 	.dword	$str$27
	.align		8
        /*0088*/ 	.dword	$str$28


//--------------------- .text._ZN7cutlass13device_kernelINS_4gemm6kernel13GemmUniversalIN4cute5tupleIJiiiiEEENS1_10collective13CollectiveMmaINS1_35MainloopSm100TmaUmmaWarpSpecializedILi13ELi2ELi4ENS5_IJNS4_1CILi2EEENSA_ILi1EEESC_EEEEENS5_IJNSA_ILi128EEESF_NSA_ILi64EEEEEENS_6half_tENS5_IJlSC_lEEESI_SJ_NS4_8TiledMMAINS4_8MMA_AtomIJNS4_26SM100_MMA_F16BF16_2x1SM_SSISI_SI_fLi128ELi128ELNS4_4UMMA5MajorE0ELSO_0ELNSN_7ScaleInE0ELSP_0EEEEEENS4_6LayoutINS5_IJSC_SC_SC_EEENS5_IJNSA_ILi0EEESU_SU_EEEEENS5_IJNS4_10UnderscoreESX_SX_EEEEENS4_18SM100_TMA_2SM_LOADENS4_14ComposedLayoutINS4_7SwizzleILi3ELi4ELi3EEENS4_18smem_ptr_flag_bitsILi16EEENSS_INS5_IJNSA_ILi8EEESG_EEENS5_IJSG_SC_EEEEEEEvNS4_8identityES10_S1A_vS1B_EENS_8epilogue10collective18CollectiveEpilogueINS1D_23Sm100TmaWarpSpecializedILi4ELi2ELi16ELb1ELb0EEEJNS5_IJSG_SF_SG_EEENS5_IJNSS_ISG_SC_EENSS_INS5_IJNSA_ILi16EEESB_EEENS5_IJSC_SG_EEEEEEEESI_SJ_SI_SJ_NS1D_6fusion15FusionCallbacksIS1H_NS1P_13LinCombEltActINS1D_6thread7SigmoidESI_fSI_fLNS_15FloatRoundStyleE2EEES1I_S1O_JEEENS4_5SM1004TMEM4LOAD26SM100_TMEM_LOAD_32dp32b16xENS4_13SM90_TMA_LOADENS11_INS12_ILi1ELi4ELi3EEES15_NSS_INS5_IJS16_S1K_EEENS5_IJS1K_SC_EEEEEEENS4_39AutoVectorizingCopyWithAssumedAlignmentILi128EEENS4_14SM90_TMA_STOREES26_S28_S28_EEEvvEEEEvNT_6ParamsE --------------------------
	.section	.text._ZN7cutlass13device_kernelINS_4gemm6kernel13GemmUniversalIN4cute5tupleIJiiiiEEENS1_10collective13CollectiveMmaINS1_35MainloopSm100TmaUmmaWarpSpecializedILi13ELi2ELi4ENS5_IJNS4_1CILi2EEENSA_ILi1EEESC_EEEEENS5_IJNSA_ILi128EEESF_NSA_ILi64EEEEEENS_6half_tENS5_IJlSC_lEEESI_SJ_NS4_8TiledMMAINS4_8MMA_AtomIJNS4_26SM100_MMA_F16BF16_2x1SM_SSISI_SI_fLi128ELi128ELNS4_4UMMA5MajorE0ELSO_0ELNSN_7ScaleInE0ELSP_0EEEEEENS4_6LayoutINS5_IJSC_SC_SC_EEENS5_IJNSA_ILi0EEESU_SU_EEEEENS5_IJNS4_10UnderscoreESX_SX_EEEEENS4_18SM100_TMA_2SM_LOADENS4_14ComposedLayoutINS4_7SwizzleILi3ELi4ELi3EEENS4_18smem_ptr_flag_bitsILi16EEENSS_INS5_IJNSA_ILi8EEESG_EEENS5_IJSG_SC_EEEEEEEvNS4_8identityES10_S1A_vS1B_EENS_8epilogue10collective18CollectiveEpilogueINS1D_23Sm100TmaWarpSpecializedILi4ELi2ELi16ELb1ELb0EEEJNS5_IJSG_SF_SG_EEENS5_IJNSS_ISG_SC_EENSS_INS5_IJNSA_ILi16EEESB_EEENS5_IJSC_SG_EEEEEEEESI_SJ_SI_SJ_NS1D_6fusion15FusionCallbacksIS1H_NS1P_13LinCombEltActINS1D_6thread7SigmoidESI_fSI_fLNS_15FloatRoundStyleE2EEES1I_S1O_JEEENS4_5SM1004TMEM4LOAD26SM100_TMEM_LOAD_32dp32b16xENS4_13SM90_TMA_LOADENS11_INS12_ILi1ELi4ELi3EEES15_NSS_INS5_IJS16_S1K_EEENS5_IJS1K_SC_EEEEEEENS4_39AutoVectorizingCopyWithAssumedAlignmentILi128EEENS4_14SM90_TMA_STOREES26_S28_S28_EEEvvEEEEvNT_6ParamsE,"ax",@progbits
	.align	128
.text._ZN7cutlass13device_kernelINS_4gemm6kernel13GemmUniversalIN4cute5tupleIJiiiiEEENS1_10collective13CollectiveMmaINS1_35MainloopSm100TmaUmmaWarpSpecializedILi13ELi2ELi4ENS5_IJNS4_1CILi2EEENSA_ILi1EEESC_EEEEENS5_IJNSA_ILi128EEESF_NSA_ILi64EEEEEENS_6half_tENS5_IJlSC_lEEESI_SJ_NS4_8TiledMMAINS4_8MMA_AtomIJNS4_26SM100_MMA_F16BF16_2x1SM_SSISI_SI_fLi128ELi128ELNS4_4UMMA5MajorE0ELSO_0ELNSN_7ScaleInE0ELSP_0EEEEEENS4_6LayoutINS5_IJSC_SC_SC_EEENS5_IJNSA_ILi0EEESU_SU_EEEEENS5_IJNS4_10UnderscoreESX_SX_EEEEENS4_18SM100_TMA_2SM_LOADENS4_14ComposedLayoutINS4_7SwizzleILi3ELi4ELi3EEENS4_18smem_ptr_flag_bitsILi16EEENSS_INS5_IJNSA_ILi8EEESG_EEENS5_IJSG_SC_EEEEEEEvNS4_8identityES10_S1A_vS1B_EENS_8epilogue10collective18CollectiveEpilogueINS1D_23Sm100TmaWarpSpecializedILi4ELi2ELi16ELb1ELb0EEEJNS5_IJSG_SF_SG_EEENS5_IJNSS_ISG_SC_EENSS_INS5_IJNSA_ILi16EEESB_EEENS5_IJSC_SG_EEEEEEEESI_SJ_SI_SJ_NS1D_6fusion15FusionCallbacksIS1H_NS1P_13LinCombEltActINS1D_6thread7SigmoidESI_fSI_fLNS_15FloatRoundStyleE2EEES1I_S1O_JEEENS4_5SM1004TMEM4LOAD26SM100_TMEM_LOAD_32dp32b16xENS4_13SM90_TMA_LOADENS11_INS12_ILi1ELi4ELi3EEES15_NSS_INS5_IJS16_S1K_EEENS5_IJS1K_SC_EEEEEEENS4_39AutoVectorizingCopyWithAssumedAlignmentILi128EEENS4_14SM90_TMA_STOREES26_S28_S28_EEEvvEEEEvNT_6ParamsE:
        .type           _ZN7cutlass13device_kernelINS_4gemm6kernel13GemmUniversalIN4cute5tupleIJiiiiEEENS1_10collective13CollectiveMmaINS1_35MainloopSm100TmaUmmaWarpSpecializedILi13ELi2ELi4ENS5_IJNS4_1CILi2EEENSA_ILi1EEESC_EEEEENS5_IJNSA_ILi128EEESF_NSA_ILi64EEEEEENS_6half_tENS5_IJlSC_lEEESI_SJ_NS4_8TiledMMAINS4_8MMA_AtomIJNS4_26SM100_MMA_F16BF16_2x1SM_SSISI_SI_fLi128ELi128ELNS4_4UMMA5MajorE0ELSO_0ELNSN_7ScaleInE0ELSP_0EEEEEENS4_6LayoutINS5_IJSC_SC_SC_EEENS5_IJNSA_ILi0EEESU_SU_EEEEENS5_IJNS4_10UnderscoreESX_SX_EEEEENS4_18SM100_TMA_2SM_LOADENS4_14ComposedLayoutINS4_7SwizzleILi3ELi4ELi3EEENS4_18smem_ptr_flag_bitsILi16EEENSS_INS5_IJNSA_ILi8EEESG_EEENS5_IJSG_SC_EEEEEEEvNS4_8identityES10_S1A_vS1B_EENS_8epilogue10collective18CollectiveEpilogueINS1D_23Sm100TmaWarpSpecializedILi4ELi2ELi16ELb1ELb0EEEJNS5_IJSG_SF_SG_EEENS5_IJNSS_ISG_SC_EENSS_INS5_IJNSA_ILi16EEESB_EEENS5_IJSC_SG_EEEEEEEESI_SJ_SI_SJ_NS1D_6fusion15FusionCallbacksIS1H_NS1P_13LinCombEltActINS1D_6thread7SigmoidESI_fSI_fLNS_15FloatRoundStyleE2EEES1I_S1O_JEEENS4_5SM1004TMEM4LOAD26SM100_TMEM_LOAD_32dp32b16xENS4_13SM90_TMA_LOADENS11_INS12_ILi1ELi4ELi3EEES15_NSS_INS5_IJS16_S1K_EEENS5_IJS1K_SC_EEEEEEENS4_39AutoVectorizingCopyWithAssumedAlignmentILi128EEENS4_14SM90_TMA_STOREES26_S28_S28_EEEvvEEEEvNT_6ParamsE,@function
        .size           _ZN7cutlass13device_kernelINS_4gemm6kernel13GemmUniversalIN4cute5tupleIJiiiiEEENS1_10collective13CollectiveMmaINS1_35MainloopSm100TmaUmmaWarpSpecializedILi13ELi2ELi4ENS5_IJNS4_1CILi2EEENSA_ILi1EEESC_EEEEENS5_IJNSA_ILi128EEESF_NSA_ILi64EEEEEENS_6half_tENS5_IJlSC_lEEESI_SJ_NS4_8TiledMMAINS4_8MMA_AtomIJNS4_26SM100_MMA_F16BF16_2x1SM_SSISI_SI_fLi128ELi128ELNS4_4UMMA5MajorE0ELSO_0ELNSN_7ScaleInE0ELSP_0EEEEEENS4_6LayoutINS5_IJSC_SC_SC_EEENS5_IJNSA_ILi0EEESU_SU_EEEEENS5_IJNS4_10UnderscoreESX_SX_EEEEENS4_18SM100_TMA_2SM_LOADENS4_14ComposedLayoutINS4_7SwizzleILi3ELi4ELi3EEENS4_18smem_ptr_flag_bitsILi16EEENSS_INS5_IJNSA_ILi8EEESG_EEENS5_IJSG_SC_EEEEEEEvNS4_8identityES10_S1A_vS1B_EENS_8epilogue10collective18CollectiveEpilogueINS1D_23Sm100TmaWarpSpecializedILi4ELi2ELi16ELb1ELb0EEEJNS5_IJSG_SF_SG_EEENS5_IJNSS_ISG_SC_EENSS_INS5_IJNSA_ILi16EEESB_EEENS5_IJSC_SG_EEEEEEEESI_SJ_SI_SJ_NS1D_6fusion15FusionCallbacksIS1H_NS1P_13LinCombEltActINS1D_6thread7SigmoidESI_fSI_fLNS_15FloatRoundStyleE2EEES1I_S1O_JEEENS4_5SM1004TMEM4LOAD26SM100_TMEM_LOAD_32dp32b16xENS4_13SM90_TMA_LOADENS11_INS12_ILi1ELi4ELi3EEES15_NSS_INS5_IJS16_S1K_EEENS5_IJS1K_SC_EEEEEEENS4_39AutoVectorizingCopyWithAssumedAlignmentILi128EEENS4_14SM90_TMA_STOREES26_S28_S28_EEEvvEEEEvNT_6ParamsE,(.L_x_262 - _ZN7cutlass13device_kernelINS_4gemm6kernel13GemmUniversalIN4cute5tupleIJiiiiEEENS1_10collective13CollectiveMmaINS1_35MainloopSm100TmaUmmaWarpSpecializedILi13ELi2ELi4ENS5_IJNS4_1CILi2EEENSA_ILi1EEESC_EEEEENS5_IJNSA_ILi128EEESF_NSA_ILi64EEEEEENS_6half_tENS5_IJlSC_lEEESI_SJ_NS4_8TiledMMAINS4_8MMA_AtomIJNS4_26SM100_MMA_F16BF16_2x1SM_SSISI_SI_fLi128ELi128ELNS4_4UMMA5MajorE0ELSO_0ELNSN_7ScaleInE0ELSP_0EEEEEENS4_6LayoutINS5_IJSC_SC_SC_EEENS5_IJNSA_ILi0EEESU_SU_EEEEENS5_IJNS4_10UnderscoreESX_SX_EEEEENS4_18SM100_TMA_2SM_LOADENS4_14ComposedLayoutINS4_7SwizzleILi3ELi4ELi3EEENS4_18smem_ptr_flag_bitsILi16EEENSS_INS5_IJNSA_ILi8EEESG_EEENS5_IJSG_SC_EEEEEEEvNS4_8identityES10_S1A_vS1B_EENS_8epilogue10collective18CollectiveEpilogueINS1D_23Sm100TmaWarpSpecializedILi4ELi2ELi16ELb1ELb0EEEJNS5_IJSG_SF_SG_EEENS5_IJNSS_ISG_SC_EENSS_INS5_IJNSA_ILi16EEESB_EEENS5_IJSC_SG_EEEEEEEESI_SJ_SI_SJ_NS1D_6fusion15FusionCallbacksIS1H_NS1P_13LinCombEltActINS1D_6thread7SigmoidESI_fSI_fLNS_15FloatRoundStyleE2EEES1I_S1O_JEEENS4_5SM1004TMEM4LOAD26SM100_TMEM_LOAD_32dp32b16xENS4_13SM90_TMA_LOADENS11_INS12_ILi1ELi4ELi3EEES15_NSS_INS5_IJS16_S1K_EEENS5_IJS1K_SC_EEEEEEENS4_39AutoVectorizingCopyWithAssumedAlignmentILi128EEENS4_14SM90_TMA_STOREES26_S28_S28_EEEvvEEEEvNT_6ParamsE)
        .other          _ZN7cutlass13device_kernelINS_4gemm6kernel13GemmUniversalIN4cute5tupleIJiiiiEEENS1_10collective13CollectiveMmaINS1_35MainloopSm100TmaUmmaWarpSpecializedILi13ELi2ELi4ENS5_IJNS4_1CILi2EEENSA_ILi1EEESC_EEEEENS5_IJNSA_ILi128EEESF_NSA_ILi64EEEEEENS_6half_tENS5_IJlSC_lEEESI_SJ_NS4_8TiledMMAINS4_8MMA_AtomIJNS4_26SM100_MMA_F16BF16_2x1SM_SSISI_SI_fLi128ELi128ELNS4_4UMMA5MajorE0ELSO_0ELNSN_7ScaleInE0ELSP_0EEEEEENS4_6LayoutINS5_IJSC_SC_SC_EEENS5_IJNSA_ILi0EEESU_SU_EEEEENS5_IJNS4_10UnderscoreESX_SX_EEEEENS4_18SM100_TMA_2SM_LOADENS4_14ComposedLayoutINS4_7SwizzleILi3ELi4ELi3EEENS4_18smem_ptr_flag_bitsILi16EEENSS_INS5_IJNSA_ILi8EEESG_EEENS5_IJSG_SC_EEEEEEEvNS4_8identityES10_S1A_vS1B_EENS_8epilogue10collective18CollectiveEpilogueINS1D_23Sm100TmaWarpSpecializedILi4ELi2ELi16ELb1ELb0EEEJNS5_IJSG_SF_SG_EEENS5_IJNSS_ISG_SC_EENSS_INS5_IJNSA_ILi16EEESB_EEENS5_IJSC_SG_EEEEEEEESI_SJ_SI_SJ_NS1D_6fusion15FusionCallbacksIS1H_NS1P_13LinCombEltActINS1D_6thread7SigmoidESI_fSI_fLNS_15FloatRoundStyleE2EEES1I_S1O_JEEENS4_5SM1004TMEM4LOAD26SM100_TMEM_LOAD_32dp32b16xENS4_13SM90_TMA_LOADENS11_INS12_ILi1ELi4ELi3EEES15_NSS_INS5_IJS16_S1K_EEENS5_IJS1K_SC_EEEEEEENS4_39AutoVectorizingCopyWithAssumedAlignmentILi128EEENS4_14SM90_TMA_STOREES26_S28_S28_EEEvvEEEEvNT_6ParamsE,@"STO_CUDA_ENTRY STV_DEFAULT"
_ZN7cutlass13device_kernelINS_4gemm6kernel13GemmUniversalIN4cute5tupleIJiiiiEEENS1_10collective13CollectiveMmaINS1_35MainloopSm100TmaUmmaWarpSpecializedILi13ELi2ELi4ENS5_IJNS4_1CILi2EEENSA_ILi1EEESC_EEEEENS5_IJNSA_ILi128EEESF_NSA_ILi64EEEEEENS_6half_tENS5_IJlSC_lEEESI_SJ_NS4_8TiledMMAINS4_8MMA_AtomIJNS4_26SM100_MMA_F16BF16_2x1SM_SSISI_SI_fLi128ELi128ELNS4_4UMMA5MajorE0ELSO_0ELNSN_7ScaleInE0ELSP_0EEEEEENS4_6LayoutINS5_IJSC_SC_SC_EEENS5_IJNSA_ILi0EEESU_SU_EEEEENS5_IJNS4_10UnderscoreESX_SX_EEEEENS4_18SM100_TMA_2SM_LOADENS4_14ComposedLayoutINS4_7SwizzleILi3ELi4ELi3EEENS4_18smem_ptr_flag_bitsILi16EEENSS_INS5_IJNSA_ILi8EEESG_EEENS5_IJSG_SC_EEEEEEEvNS4_8identityES10_S1A_vS1B_EENS_8epilogue10collective18CollectiveEpilogueINS1D_23Sm100TmaWarpSpecializedILi4ELi2ELi16ELb1ELb0EEEJNS5_IJSG_SF_SG_EEENS5_IJNSS_ISG_SC_EENSS_INS5_IJNSA_ILi16EEESB_EEENS5_IJSC_SG_EEEEEEEESI_SJ_SI_SJ_NS1D_6fusion15FusionCallbacksIS1H_NS1P_13LinCombEltActINS1D_6thread7SigmoidESI_fSI_fLNS_15FloatRoundStyleE2EEES1I_S1O_JEEENS4_5SM1004TMEM4LOAD26SM100_TMEM_LOAD_32dp32b16xENS4_13SM90_TMA_LOADENS11_INS12_ILi1ELi4ELi3EEES15_NSS_INS5_IJS16_S1K_EEENS5_IJS1K_SC_EEEEEEENS4_39AutoVectorizingCopyWithAssumedAlignmentILi128EEENS4_14SM90_TMA_STOREES26_S28_S28_EEEvvEEEEvNT_6ParamsE:
[----:B------:R-:W1:Y:S01]  /*0000*/  LDC R1, c[0x0][0x37c] ;  /* 0x0000df00ff017b82 */ /* 0x000e620000000800 */
[----:B------:R-:W2:Y:S01]  /*0010*/  S2R R77, SR_TID.X ;  /* 0x00000000004d7919 */ /* 0x000ea20000002100 */
[----:B------:R-:W3:Y:S06]  /*0020*/  LDCU.64 UR8, c[0x0][0x890] ;  /* 0x00011200ff0877ac */ /* 0x000eec0008000a00 */
[----:B------:R-:W4:Y:S01]  /*0030*/  S2UR UR37, SR_CgaCtaId ;  /* 0x00000000002579c3 */ /* 0x000f220000008800 */
[----:B------:R-:W-:Y:S02]  /*0040*/  PRMT R57, RZ, 0x7610, R57 ;  /* 0x00007610ff397816 */ /* 0x000fe40000000039 */
[----:B------:R-:W-:Y:S01]  /*0050*/  ELECT P0, URZ, PT ;  /* 0x0000000000ff782f */ /* 0x000fe20003800000 */
[----:B------:R-:W1:Y:S01]  /*0060*/  LDCU.64 UR38, c[0x0][0x358] ;  /* 0x00006b00ff2677ac */ /* 0x000e620008000a00 */
[----:B---3--:R-:W-:-:S04]  /*0070*/  UISETP.NE.U32.AND UP2, UPT, UR8, URZ, UPT ;  /* 0x000000ff0800728c */ /* 0x008fc8000bf45070 */
[----:B------:R-:W-:Y:S02]  /*0080*/  UISETP.NE.AND.EX UP2, UPT, UR9, URZ, UPT, UP2 ;  /* 0x000000ff0900728c */ /* 0x000fe4000bf45320 */
[----:B----4-:R-:W-:Y:S02]  /*0090*/  ULOP3.LUT UR5, UR37, 0x1, URZ, 0xc0, !UPT ;  /* 0x0000000125057892 */ /* 0x010fe4000f8ec0ff */
[----:B------:R-:W-:Y:S01]  /*00a0*/  ULOP3.LUT UR4, UR37, 0x1, URZ, 0x3c, !UPT ;  /* 0x0000000125047892 */ /* 0x000fe2000f8e3cff */
[----:B--2---:R-:W-:-:S05]  /*00b0*/  SHF.R.U32.HI R78, RZ, 0x5, R77 ;  /* 0x00000005ff4e7819 */ /* 0x004fca000001164d */
[----:B------:R-:W2:Y:S02]  /*00c0*/  SHFL.IDX PT, R0, R78, RZ, 0x1f ;  /* 0x00001fff4e007589 */ /* 0x000ea400000e0000 */
[----:B--2---:R-:W-:Y:S01]  /*00d0*/  R2UR UR10, R0 ;  /* 0x00000000000a72ca */ /* 0x004fe200000e0000 */
[----:B-1----:R-:W-:Y:S05]  /*00e0*/  BRA.U UP2, `(.L_x_0) ;  /* 0x00000001022c7547 */ /* 0x002fea000b800000 */
[----:B------:R-:W1:Y:S02]  /*00f0*/  LDCU.64 UR6, c[0x0][0x888] ;  /* 0x00011100ff0677ac */ /* 0x000e640008000a00 */
[----:B-1----:R-:W-:-:S04]  /*0100*/  UISETP.NE.U32.AND UP0, UPT, UR6, URZ, UPT ;  /* 0x000000ff0600728c */ /* 0x002fc8000bf05070 */
[----:B------:R-:W-:-:S09]  /*0110*/  UISETP.NE.AND.EX UP0, UPT, UR7, URZ, UPT, UP0 ;  /* 0x000000ff0700728c */ /* 0x000fd2000bf05300 */
[----:B------:R-:W-:Y:S05]  /*0120*/  BRA.U !UP0, `(.L_x_1) ;  /* 0x0000000108107547 */ /* 0x000fea000b800000 */
[----:B------:R-:W1:Y:S02]  /*0130*/  LDC.64 R36, c[0x0][0x888] ;  /* 0x00022200ff247b82 */ /* 0x000e640000000a00 */
[----:B-1----:R1:W5:Y:S01]  /*0140*/  LDG.E R36, desc[UR38][R36.64] ;  /* 0x0000002624247981 */ /* 0x002362000c1e1900 */
[----:B------:R-:W-:Y:S01]  /*0150*/  HFMA2 R57, -RZ, RZ, 0, 5.9604644775390625e-08 ;  /* 0x00000001ff397431 */ /* 0x000fe200000001ff */
[----:B------:R-:W-:Y:S05]  /*0160*/  BRA `(.L_x_0) ;  /* 0x00000000000c7947 */ /* 0x000fea0003800000 */
.L_x_1:
[----:B------:R-:W1:Y:S01]  /*0170*/  LDCU UR6, c[0x0][0x880] ;  /* 0x00011000ff0677ac */ /* 0x000e620008000800 */
[----:B------:R-:W-:Y:S01]  /*0180*/  HFMA2 R57, -RZ, RZ, 0, 5.9604644775390625e-08 ;  /* 0x00000001ff397431 */ /* 0x000fe200000001ff */
[----:B-1----:R-:W-:-:S07]  /*0190*/  MOV R36, UR6 ;  /* 0x0000000600247c02 */ /* 0x002fce0008000f00 */
.L_x_0:
[----:B------:R-:W2:Y:S02]  /*01a0*/  LDCU.64 UR6, c[0x0][0x8b0] ;  /* 0x00011600ff0677ac */ /* 0x000ea40008000a00 */
[----:B--2---:R-:W-:-:S04]  /*01b0*/  UISETP.NE.U32.AND UP0, UPT, UR6, URZ, UPT ;  /* 0x000000ff0600728c */ /* 0x004fc8000bf05070 */
[----:B------:R-:W-:-:S09]  /*01c0*/  UISETP.NE.AND.EX UP0, UPT, UR7, URZ, UPT, UP0 ;  /* 0x000000ff0700728c */ /* 0x000fd2000bf05300 */
[----:B------:R-:W-:Y:S05]  /*01d0*/  BRA.U UP0, `(.L_x_2) ;  /* 0x0000000100247547 */ /* 0x000fea000b800000 */
[----:B------:R-:W2:Y:S02]  /*01e0*/  LDCU.64 UR6, c[0x0][0x8a8] ;  /* 0x00011500ff0677ac */ /* 0x000ea40008000a00 */
[----:B--2---:R-:W-:-:S04]  /*01f0*/  UISETP.NE.U32.AND UP0, UPT, UR6, URZ, UPT ;  /* 0x000000ff0600728c */ /* 0x004fc8000bf05070 */
[----:B------:R-:W-:-:S09]  /*0200*/  UISETP.NE.AND.EX UP0, UPT, UR7, URZ, UPT, UP0 ;  /* 0x000000ff0700728c */ /* 0x000fd2000bf05300 */
[----:B------:R-:W-:Y:S05]  /*0210*/  BRA.U !UP0, `(.L_x_3) ;  /* 0x00000001080c7547 */ /* 0x000fea000b800000 */
[----:B------:R-:W2:Y:S02]  /*0220*/  LDC.64 R28, c[0x0][0x8a8] ;  /* 0x00022a00ff1c7b82 */ /* 0x000ea40000000a00 */
[----:B--2---:R2:W5:Y:S01]  /*0230*/  LDG.E R28, desc[UR38][R28.64] ;  /* 0x000000261c1c7981 */ /* 0x004562000c1e1900 */
[----:B------:R-:W-:Y:S05]  /*0240*/  BRA `(.L_x_2) ;  /* 0x0000000000087947 */ /* 0x000fea0003800000 */
.L_x_3:
[----:B------:R-:W2:Y:S02]  /*0250*/  LDCU UR6, c[0x0][0x8a0] ;  /* 0x00011400ff0677ac */ /* 0x000ea40008000800 */
[----:B--2---:R-:W-:Y:S02]  /*0260*/  MOV R28, UR6 ;  /* 0x00000006001c7c02 */ /* 0x004fe40008000f00 */
.L_x_2:
[----:B------:R-:W-:Y:S01]  /*0270*/  IMAD.U32 R0, RZ, RZ, UR10 ;  /* 0x0000000aff007e24 */ /* 0x000fe2000f8e00ff */
[----:B------:R-:W-:Y:S04]  /*0280*/  BSSY.RECONVERGENT B0, `(.L_x_4) ;  /* 0x000000c000007945 */ /* 0x000fe80003800200 */
[C---:B------:R-:W-:Y:S02]  /*0290*/  ISETP.NE.OR P2, PT, R0.reuse, 0x1, !P0 ;  /* 0x000000010000780c */ /* 0x040fe40004745670 */
[----:B------:R-:W-:-:S11]  /*02a0*/  ISETP.NE.OR P1, PT, R0, 0x3, !P0 ;  /* 0x000000030000780c */ /* 0x000fd60004725670 */
[----:B------:R-:W-:Y:S05]  /*02b0*/  @P2 BRA `(.L_x_5) ;  /* 0x0000000000202947 */ /* 0x000fea0003800000 */
[----:B------:R-:W3:Y:S02]  /*02c0*/  LDCU.64 UR6, c[0x0][0x348] ;  /* 0x00006900ff0677ac */ /* 0x000ee40008000a00 */
[----:B---3--:R-:W-:Y:S02]  /*02d0*/  UIADD3 UR12, UP1, UPT, UR6, 0x80, URZ ;  /* 0x00000080060c7890 */ /* 0x008fe4000ff3e0ff */
[----:B------:R-:W-:Y:S02]  /*02e0*/  UIADD3 UR6, UP0, UPT, UR6, 0x180, URZ ;  /* 0x0000018006067890 */ /* 0x000fe4000ff1e0ff */
[----:B------:R-:W-:Y:S02]  /*02f0*/  UIADD3.X UR13, UPT, UPT, URZ, UR7, URZ, UP1, !UPT ;  /* 0x00000007ff0d7290 */ /* 0x000fe40008ffe4ff */
[----:B------:R-:W-:-:S07]  /*0300*/  UIADD3.X UR7, UPT, UPT, URZ, UR7, URZ, UP0, !UPT ;  /* 0x00000007ff077290 */ /* 0x000fce00087fe4ff */
[----:B------:R3:W-:Y:S02]  /*0310*/  UTMACCTL.PF [UR12] ;  /* 0x000000000c0079b9 */ /* 0x0007e40008040000 */
[----:B------:R3:W-:Y:S02]  /*0320*/  UTMACCTL.PF [UR6] ;  /* 0x00000000060079b9 */ /* 0x0007e40008040000 */
[----:B---3--:R-:W-:Y:S01]  /*0330*/  NOP ;  /* 0x0000000000007918 */ /* 0x008fe20000000000 */
.L_x_5:
[----:B------:R-:W-:Y:S05]  /*0340*/  BSYNC.RECONVERGENT B0 ;  /* 0x0000000000007941 */ /* 0x000fea0003800200 */
.L_x_4:
[----:B------:R-:W-:Y:S04]  /*0350*/  BSSY.RECONVERGENT B0, `(.L_x_6) ;  /* 0x000000a000007945 */ /* 0x000fe80003800200 */
        /* <DEDUP_REMOVED lines=9> */
.L_x_7:
[----:B------:R-:W-:Y:S05]  /*03f0*/  BSYNC.RECONVERGENT B0 ;  /* 0x0000000000007941 */ /* 0x000fea0003800200 */
.L_x_6:
[----:B------:R-:W3:Y:S01]  /*0400*/  LDCU.64 UR6, c[0x0][0x888] ;  /* 0x00011100ff0677ac */ /* 0x000ee20008000a00 */
[----:B------:R-:W-:Y:S02]  /*0410*/  UISETP.EQ.U32.AND UP1, UPT, UR8, URZ, UPT ;  /* 0x000000ff0800728c */ /* 0x000fe4000bf22070 */
[----:B------:R-:W-:Y:S02]  /*0420*/  UPLOP3.LUT UP5, UPT, UPT, UPT, UPT, 0x40, 0x4 ;  /* 0x000000000004789c */ /* 0x000fe40003fae870 */
[----:B---3--:R-:W-:-:S04]  /*0430*/  UISETP.NE.U32.AND UP0, UPT, UR6, URZ, UPT ;  /* 0x000000ff0600728c */ /* 0x008fc8000bf05070 */
[----:B------:R-:W-:-:S04]  /*0440*/  UISETP.NE.AND.EX UP0, UPT, UR7, URZ, UPT, UP0 ;  /* 0x000000ff0700728c */ /* 0x000fc8000bf05300 */
[----:B------:R-:W-:-:S04]  /*0450*/  UISETP.EQ.OR.EX UP3, UPT, UR9, URZ, !UP0, UP1 ;  /* 0x000000ff0900728c */ /* 0x000fc8000c762710 */
[----:B------:R-:W-:-:S05]  /*0460*/  UP2UR UR45, UPR, URZ, 0x8 ;  /* 0x00000008ff2d7883 */ /* 0x000fca0008000000 */
[----:B------:R-:W-:Y:S07]  /*0470*/  BRA.U !UP3, `(.L_x_8) ;  /* 0x000000010b147547 */ /* 0x000fee000b800000 */
[----:B------:R-:W-:Y:S01]  /*0480*/  PLOP3.LUT P2, PT, PT, PT, UP2, 0x80, 0x8 ;  /* 0x000000000008781c */ /* 0x000fe20003f4f028 */
[----:B------:R-:W-:-:S12]  /*0490*/  UPLOP3.LUT UP5, UPT, UPT, UPT, UP0, 0x40, 0x4 ;  /* 0x000000000004789c */ /* 0x000fd80003fae800 */
[----:B-----5:R-:W-:-:S13]  /*04a0*/  @!P2 FSETP.EQ.AND P1, PT, R36, RZ, PT ;  /* 0x000000ff2400a20b */ /* 0x020fda0003f22000 */
[----:B------:R-:W-:Y:S01]  /*04b0*/  @!P2 VOTEU.ANY UP1, P1 ;  /* 0x0000000000ffa886 */ /* 0x000fe20000820100 */
[----:B------:R-:W-:-:S11]  /*04c0*/  @!UP2 UPLOP3.LUT UP5, UPT, UPT, UPT, UP1, 0x80, 0x8 ;  /* 0x000000000008a89c */ /* 0x000fd60003faf010 */
.L_x_8:
[----:B------:R-:W3:Y:S01]  /*04d0*/  SHFL.IDX PT, R0, R78, RZ, 0x1f ;  /* 0x00001fff4e007589 */ /* 0x000ee200000e0000 */
[----:B------:R-:W-:-:S04]  /*04e0*/  UISETP.NE.AND UP1, UPT, UR10, 0x2, UPT ;  /* 0x000000020a00788c */ /* 0x000fc8000bf25270 */
[----:B------:R-:W-:Y:S02]  /*04f0*/  UISETP.EQ.AND UP2, UPT, UR5, URZ, !UP1 ;  /* 0x000000ff0500728c */ /* 0x000fe4000cf42270 */
[----:B------:R-:W-:-:S04]  /*0500*/  USEL UR6, URZ, 0x1, UP1 ;  /* 0x00000001ff067887 */ /* 0x000fc80008800000 */
[----:B------:R-:W-:Y:S02]  /*0510*/  PLOP3.LUT P5, PT, P0, PT, UP2, 0x80, 0x8 ;  /* 0x000000000008781c */ /* 0x000fe400007af028 */
[----:B---3--:R-:W-:-:S13]  /*0520*/  ISETP.NE.AND P1, PT, R0, RZ, PT ;  /* 0x000000ff0000720c */ /* 0x008fda0003f25270 */
[----:B------:R-:W-:Y:S05]  /*0530*/  @P1 BRA `(.L_x_9) ;  /* 0x0000000000981947 */ /* 0x000fea0003800000 */
[----:B------:R-:W-:Y:S01]  /*0540*/  ELECT P1, URZ, PT ;  /* 0x0000000000ff782f */ /* 0x000fe20003820000 */
[----:B------:R-:W-:-:S12]  /*0550*/  BSSY.RECONVERGENT B0, `(.L_x_9) ;  /* 0x0000024000007945 */ /* 0x000fd80003800200 */
[----:B------:R-:W-:Y:S05]  /*0560*/  @!P1 BRA `(.L_x_10) ;  /* 0x0000000000889947 */ /* 0x000fea0003800000 */
[----:B------:R-:W-:Y:S01]  /*0570*/  UMOV UR8, 0x400 ;  /* 0x0000040000087882 */ /* 0x000fe20000000000 */
[----:B------:R-:W-:Y:S01]  /*0580*/  UMOV UR7, 0x1 ;  /* 0x0000000100077882 */ /* 0x000fe20000000000 */
[----:B------:R-:W-:Y:S02]  /*0590*/  ULEA UR8, UR37, UR8, 0x18 ;  /* 0x0000000825087291 */ /* 0x000fe4000f8ec0ff */
[----:B------:R-:W-:-:S04]  /*05a0*/  UIADD3 UR12, UPT, UPT, -UR7, 0x100000, URZ ;  /* 0x00100000070c7890 */ /* 0x000fc8000fffe1ff */
[----:B------:R-:W-:Y:S02]  /*05b0*/  USHF.L.U32 UR13, UR12, 0xb, URZ ;  /* 0x0000000b0c0d7899 */ /* 0x000fe400080006ff */
[----:B------:R-:W-:Y:S01]  /*05c0*/  USHF.L.U32 UR12, UR12, 0x1, URZ ;  /* 0x000000010c0c7899 */ /* 0x000fe200080006ff */
[----:B------:R-:W3:Y:S11]  /*05d0*/  FENCE.VIEW.ASYNC.S ;  /* 0x00000000000073c6 */ /* 0x000ef60000000000 */
[----:B---3--:R3:W4:Y:S01]  /*05e0*/  SYNCS.EXCH.64 URZ, [UR8], UR12 ;  /* 0x0000000c08ff75b2 */ /* 0x0087220008000100 */
[----:B------:R3:W1:Y:S01]  /*05f0*/  SYNCS.EXCH.64 URZ, [UR8+0x68], UR12 ;  /* 0x0000680c08ff75b2 */ /* 0x0006620008000100 */
        /* <DEDUP_REMOVED lines=23> */
[----:B------:R3:W1:Y:S02]  /*0770*/  SYNCS.EXCH.64 URZ, [UR8+0xc8], UR12 ;  /* 0x0000c80c08ff75b2 */ /* 0x0006640008000100 */
[----:B---34-:R-:W-:Y:S01]  /*0780*/  NOP ;  /* 0x0000000000007918 */ /* 0x018fe20000000000 */
.L_x_10:
[----:B------:R-:W-:Y:S05]  /*0790*/  BSYNC.RECONVERGENT B0 ;  /* 0x0000000000007941 */ /* 0x000fea0003800200 */
.L_x_9:
[----:B------:R-:W3:Y:S01]  /*07a0*/  SHFL.IDX PT, R0, R78, RZ, 0x1f ;  /* 0x00001fff4e007589 */ /* 0x000ee200000e0000 */
[----:B------:R-:W-:Y:S01]  /*07b0*/  NOP ;  /* 0x0000000000007918 */ /* 0x000fe20000000000 */
[----:B---3--:R-:W-:-:S13]  /*07c0*/  ISETP.NE.AND P1, PT, R0, 0x1, PT ;  /* 0x000000010000780c */ /* 0x008fda0003f25270 */
[----:B------:R-:W-:Y:S05]  /*07d0*/  @P1 BRA `(.L_x_11) ;  /* 0x0000000000541947 */ /* 0x000fea0003800000 */
[----:B------:R-:W-:Y:S01]  /*07e0*/  UMOV UR9, 0x400 ;  /* 0x0000040000097882 */ /* 0x000fe20000000000 */
[----:B------:R-:W-:Y:S01]  /*07f0*/  UMOV UR8, 0x20 ;  /* 0x0000002000087882 */ /* 0x000fe20000000000 */
[----:B------:R-:W-:Y:S01]  /*0800*/  UMOV UR7, 0x80 ;  /* 0x0000008000077882 */ /* 0x000fe20000000000 */
[----:B------:R-:W-:Y:S02]  /*0810*/  ULEA UR9, UR37, UR9, 0x18 ;  /* 0x0000000925097291 */ /* 0x000fe4000f8ec0ff */
[----:B------:R-:W-:-:S04]  /*0820*/  UIADD3 UR12, UPT, UPT, -UR8, 0x100000, URZ ;  /* 0x00100000080c7890 */ /* 0x000fc8000fffe1ff */
[----:B------:R-:W-:Y:S02]  /*0830*/  USHF.L.U32 UR13, UR12, 0xb, URZ ;  /* 0x0000000b0c0d7899 */ /* 0x000fe400080006ff */
[----:B------:R-:W-:Y:S02]  /*0840*/  USHF.L.U32 UR12, UR12, 0x1, URZ ;  /* 0x000000010c0c7899 */ /* 0x000fe400080006ff */
[----:B------:R-:W-:-:S04]  /*0850*/  UIADD3 UR14, UPT, UPT, -UR7, 0x100000, URZ ;  /* 0x00100000070e7890 */ /* 0x000fc8000fffe1ff */
[----:B------:R-:W-:Y:S02]  /*0860*/  USHF.L.U32 UR15, UR14, 0xb, URZ ;  /* 0x0000000b0e0f7899 */ /* 0x000fe400080006ff */
[----:B------:R-:W-:Y:S01]  /*0870*/  USHF.L.U32 UR14, UR14, 0x1, URZ ;  /* 0x000000010e0e7899 */ /* 0x000fe200080006ff */
[----:B------:R-:W-:Y:S01]  /*0880*/  ELECT P1, URZ, PT ;  /* 0x0000000000ff782f */ /* 0x000fe20003820000 */
[----:B------:R-:W3:Y:S02]  /*0890*/  FENCE.VIEW.ASYNC.S ;  /* 0x00000000000073c6 */ /* 0x000ee40000000000 */
[----:B---3--:R3:W4:Y:S08]  /*08a0*/  SYNCS.EXCH.64 URZ, [UR9+0xd0], UR12 ;  /* 0x0000d00c09ff75b2 */ /* 0x0087300008000100 */
[----:B------:R3:W1:Y:S01]  /*08b0*/  SYNCS.EXCH.64 URZ, [UR9+0xf0], UR14 ;  /* 0x0000f00e09ff75b2 */ /* 0x0006620008000100 */
[----:B------:R3:W1:Y:S01]  /*08c0*/  SYNCS.EXCH.64 URZ, [UR9+0xd8], UR12 ;  /* 0x0000d80c09ff75b2 */ /* 0x0006620008000100 */
[----:B------:R3:W1:Y:S01]  /*08d0*/  SYNCS.EXCH.64 URZ, [UR9+0xf8], UR14 ;  /* 0x0000f80e09ff75b2 */ /* 0x0006620008000100 */
[----:B------:R3:W1:Y:S01]  /*08e0*/  SYNCS.EXCH.64 URZ, [UR9+0xe0], UR12 ;  /* 0x0000e00c09ff75b2 */ /* 0x0006620008000100 */
[----:B------:R3:W1:Y:S01]  /*08f0*/  SYNCS.EXCH.64 URZ, [UR9+0x100], UR14 ;  /* 0x0001000e09ff75b2 */ /* 0x0006620008000100 */
[----:B------:R3:W1:Y:S01]  /*0900*/  SYNCS.EXCH.64 URZ, [UR9+0xe8], UR12 ;  /* 0x0000e80c09ff75b2 */ /* 0x0006620008000100 */
[----:B------:R3:W1:Y:S01]  /*0910*/  SYNCS.EXCH.64 URZ, [UR9+0x108], UR14 ;  /* 0x0001080e09ff75b2 */ /* 0x0006620008000100 */
[----:B------:R-:W-:Y:S01]  /*0920*/  NOP ;  /* 0x0000000000007918 */ /* 0x000fe20000000000 */
.L_x_11:
[----:B------:R-:W2:Y:S01]  /*0930*/  SHFL.IDX PT, R0, R78, RZ, 0x1f ;  /* 0x00001fff4e007589 */ /* 0x000ea200000e0000 */
[----:B------:R-:W-:Y:S01]  /*0940*/  NOP ;  /* 0x0000000000007918 */ /* 0x000fe20000000000 */
[----:B--2---:R-:W-:-:S13]  /*0950*/  ISETP.NE.AND P1, PT, R0, 0x3, PT ;  /* 0x000000030000780c */ /* 0x004fda0003f25270 */
[----:B------:R-:W-:Y:S05]  /*0960*/  @P1 BRA `(.L_x_12) ;  /* 0x00000000002c1947 */ /* 0x000fea0003800000 */
[----:B------:R-:W-:Y:S01]  /*0970*/  UMOV UR8, 0x400 ;  /* 0x0000040000087882 */ /* 0x000fe20000000000 */
[----:B------:R-:W-:Y:S01]  /*0980*/  UMOV UR7, 0x20 ;  /* 0x0000002000077882 */ /* 0x000fe20000000000 */
[----:B------:R-:W-:Y:S02]  /*0990*/  ULEA UR8, UR37, UR8, 0x18 ;  /* 0x0000000825087291 */ /* 0x000fe4000f8ec0ff */
[----:B---3--:R-:W-:-:S04]  /*09a0*/  UIADD3 UR12, UPT, UPT, -UR7, 0x100000, URZ ;  /* 0x00100000070c7890 */ /* 0x008fc8000fffe1ff */
[----:B------:R-:W-:Y:S02]  /*09b0*/  USHF.L.U32 UR13, UR12, 0xb, URZ ;  /* 0x0000000b0c0d7899 */ /* 0x000fe400080006ff */
[----:B------:R-:W-:Y:S01]  /*09c0*/  USHF.L.U32 UR12, UR12, 0x1, URZ ;  /* 0x000000010c0c7899 */ /* 0x000fe200080006ff */
[----:B------:R-:W-:Y:S01]  /*09d0*/  ELECT P1, URZ, PT ;  /* 0x0000000000ff782f */ /* 0x000fe20003820000 */
[----:B------:R-:W2:Y:S10]  /*09e0*/  FENCE.VIEW.ASYNC.S ;  /* 0x00000000000073c6 */ /* 0x000eb40000000000 */
[----:B--2---:R2:W3:Y:S01]  /*09f0*/  SYNCS.EXCH.64 URZ, [UR8+0x110], UR12 ;  /* 0x0001100c08ff75b2 */ /* 0x0044e20008000100 */
[----:B------:R2:W1:Y:S01]  /*0a00*/  SYNCS.EXCH.64 URZ, [UR8+0x118], UR12 ;  /* 0x0001180c08ff75b2 */ /* 0x0004620008000100 */
[----:B------:R-:W-:Y:S01]  /*0a10*/  NOP ;  /* 0x0000000000007918 */ /* 0x000fe20000000000 */
.L_x_12:
[----:B------:R-:W4:Y:S01]  /*0a20*/  SHFL.IDX PT, R0, R78, RZ, 0x1f ;  /* 0x00001fff4e007589 */ /* 0x000f2200000e0000 */
[----:B------:R-:W-:Y:S01]  /*0a30*/  NOP ;  /* 0x0000000000007918 */ /* 0x000fe20000000000 */
[----:B----4-:R-:W-:-:S13]  /*0a40*/  ISETP.NE.AND P1, PT, R0, 0x4, PT ;  /* 0x000000040000780c */ /* 0x010fda0003f25270 */
[----:B------:R-:W-:Y:S05]  /*0a50*/  @P1 BRA `(.L_x_13) ;  /* 0x0000000000481947 */ /* 0x000fea0003800000 */
[----:B---3--:R-:W-:Y:S01]  /*0a60*/  UMOV UR9, 0x1a0 ;  /* 0x000001a000097882 */ /* 0x008fe20000000000 */
[----:B--2---:R-:W-:Y:S01]  /*0a70*/  UMOV UR8, 0x400 ;  /* 0x0000040000087882 */ /* 0x004fe20000000000 */
[----:B------:R-:W-:Y:S01]  /*0a80*/  USEL UR9, UR9, 0x1e0, UP5 ;  /* 0x000001e009097887 */ /* 0x000fe2000a800000 */
        /* <DEDUP_REMOVED lines=9> */
[----:B------:R-:W2:Y:S02]  /*0b20*/  FENCE.VIEW.ASYNC.S ;  /* 0x00000000000073c6 */ /* 0x000ea40000000000 */
[----:B--2---:R4:W2:Y:S08]  /*0b30*/  SYNCS.EXCH.64 URZ, [UR8+0x120], UR12 ;  /* 0x0001200c08ff75b2 */ /* 0x0048b00008000100 */
[----:B------:R4:W3:Y:S01]  /*0b40*/  SYNCS.EXCH.64 URZ, [UR8+0x130], UR14 ;  /* 0x0001300e08ff75b2 */ /* 0x0008e20008000100 */
[----:B------:R4:W1:Y:S01]  /*0b50*/  SYNCS.EXCH.64 URZ, [UR8+0x128], UR12 ;  /* 0x0001280c08ff75b2 */ /* 0x0008620008000100 */
[----:B------:R4:W1:Y:S02]  /*0b60*/  SYNCS.EXCH.64 URZ, [UR8+0x138], UR14 ;  /* 0x0001380e08ff75b2 */ /* 0x0008640008000100 */
[----:B----4-:R-:W-:Y:S01]  /*0b70*/  NOP ;  /* 0x0000000000007918 */ /* 0x010fe20000000000 */
.L_x_13:
[----:B------:R-:W4:Y:S01]  /*0b80*/  SHFL.IDX PT, R0, R78, RZ, 0x1f ;  /* 0x00001fff4e007589 */ /* 0x000f2200000e0000 */
[----:B------:R-:W-:Y:S01]  /*0b90*/  NOP ;  /* 0x0000000000007918 */ /* 0x000fe20000000000 */
[----:B----4-:R-:W-:-:S13]  /*0ba0*/  ISETP.NE.AND P1, PT, R0, 0x5, PT ;  /* 0x000000050000780c */ /* 0x010fda0003f25270 */
[----:B------:R-:W-:Y:S05]  /*0bb0*/  @P1 BRA `(.L_x_14) ;  /* 0x0000000000541947 */ /* 0x000fea0003800000 */
[----:B---3--:R-:W-:Y:S01]  /*0bc0*/  UMOV UR9, 0x400 ;  /* 0x0000040000097882 */ /* 0x008fe20000000000 */
[----:B--2---:R-:W-:Y:S01]  /*0bd0*/  UMOV UR8, 0x1 ;  /* 0x0000000100087882 */ /* 0x004fe20000000000 */
        /* <DEDUP_REMOVED lines=13> */
[----:B------:R4:W1:Y:S01]  /*0cb0*/  SYNCS.EXCH.64 URZ, [UR9+0x168], UR14 ;  /* 0x0001680e09ff75b2 */ /* 0x0008620008000100 */
[----:B------:R4:W1:Y:S01]  /*0cc0*/  SYNCS.EXCH.64 URZ, [UR9+0x150], UR12 ;  /* 0x0001500c09ff75b2 */ /* 0x0008620008000100 */
[----:B------:R4:W1:Y:S01]  /*0cd0*/  SYNCS.EXCH.64 URZ, [UR9+0x170], UR14 ;  /* 0x0001700e09ff75b2 */ /* 0x0008620008000100 */
[----:B------:R4:W1:Y:S01]  /*0ce0*/  SYNCS.EXCH.64 URZ, [UR9+0x158], UR12 ;  /* 0x0001580c09ff75b2 */ /* 0x0008620008000100 */
[----:B------:R4:W1:Y:S02]  /*0cf0*/  SYNCS.EXCH.64 URZ, [UR9+0x178], UR14 ;  /* 0x0001780e09ff75b2 */ /* 0x0008640008000100 */
[----:B----4-:R-:W-:Y:S01]  /*0d00*/  NOP ;  /* 0x0000000000007918 */ /* 0x010fe20000000000 */
.L_x_14:
[----:B------:R-:W4:Y:S01]  /*0d10*/  SHFL.IDX PT, R0, R78, RZ, 0x1f ;  /* 0x00001fff4e007589 */ /* 0x000f2200000e0000 */
[----:B------:R-:W-:Y:S01]  /*0d20*/  ISETP.NE.OR P0, PT, RZ, UR10, !P0 ;  /* 0x0000000aff007c0c */ /* 0x000fe2000c705670 */
[----:B------:R-:W-:Y:S01]  /*0d30*/  NOP ;  /* 0x0000000000007918 */ /* 0x000fe20000000000 */
[----:B----4-:R-:W-:-:S13]  /*0d40*/  ISETP.NE.AND P1, PT, R0, 0x3, PT ;  /* 0x000000030000780c */ /* 0x010fda0003f25270 */
[----:B------:R-:W-:Y:S05]  /*0d50*/  @P1 BRA `(.L_x_15) ;  /* 0x0000000000341947 */ /* 0x000fea0003800000 */
[----:B--2---:R-:W-:Y:S01]  /*0d60*/  UMOV UR8, 0x400 ;  /* 0x0000040000087882 */ /* 0x004fe20000000000 */
[----:B------:R-:W-:Y:S01]  /*0d70*/  UMOV UR7, 0x20 ;  /* 0x0000002000077882 */ /* 0x000fe20000000000 */
[----:B------:R-:W-:Y:S02]  /*0d80*/  ULEA UR8, UR37, UR8, 0x18 ;  /* 0x0000000825087291 */ /* 0x000fe4000f8ec0ff */
[----:B---3--:R-:W-:-:S04]  /*0d90*/  UIADD3 UR12, UPT, UPT, -UR7, 0x100000, URZ ;  /* 0x00100000070c7890 */ /* 0x008fc8000fffe1ff */
[----:B------:R-:W-:Y:S02]  /*0da0*/  USHF.L.U32 UR13, UR12, 0xb, URZ ;  /* 0x0000000b0c0d7899 */ /* 0x000fe400080006ff */
[----:B------:R-:W-:Y:S01]  /*0db0*/  USHF.L.U32 UR12, UR12, 0x1, URZ ;  /* 0x000000010c0c7899 */ /* 0x000fe200080006ff */
[----:B------:R-:W-:Y:S01]  /*0dc0*/  ELECT P1, URZ, PT ;  /* 0x0000000000ff782f */ /* 0x000fe20003820000 */
[----:B------:R-:W2:Y:S10]  /*0dd0*/  FENCE.VIEW.ASYNC.S ;  /* 0x00000000000073c6 */ /* 0x000eb40000000000 */
[----:B--2---:R4:W2:Y:S01]  /*0de0*/  SYNCS.EXCH.64 URZ, [UR8+0x180], UR12 ;  /* 0x0001800c08ff75b2 */ /* 0x0048a20008000100 */
[----:B------:R4:W3:Y:S01]  /*0df0*/  SYNCS.EXCH.64 URZ, [UR8+0x190], UR12 ;  /* 0x0001900c08ff75b2 */ /* 0x0008e20008000100 */
[----:B------:R4:W1:Y:S01]  /*0e00*/  SYNCS.EXCH.64 URZ, [UR8+0x188], UR12 ;  /* 0x0001880c08ff75b2 */ /* 0x0008620008000100 */
[----:B------:R4:W1:Y:S02]  /*0e10*/  SYNCS.EXCH.64 URZ, [UR8+0x198], UR12 ;  /* 0x0001980c08ff75b2 */ /* 0x0008640008000100 */
[----:B----4-:R-:W-:Y:S01]  /*0e20*/  NOP ;  /* 0x0000000000007918 */ /* 0x010fe20000000000 */
.L_x_15:
[----:B------:R-:W-:Y:S01]  /*0e30*/  VOTEU.ALL UP1, P0 ;  /* 0x0000000000ff7886 */ /* 0x000fe20000020000 */
[----:B--2---:R-:W2:Y:S01]  /*0e40*/  LDCU UR8, c[0x0][0x36c] ;  /* 0x00006d80ff0877ac */ /* 0x004ea20008000800 */
[----:B------:R-:W-:Y:S01]  /*0e50*/  NOP ;  /* 0x0000000000007918 */ /* 0x000fe20000000000 */
[----:B------:R-:W-:Y:S01]  /*0e60*/  LOP3.LUT R10, R77, 0x1f, RZ, 0xc0, !PT ;  /* 0x0000001f4d0a7812 */ /* 0x000fe200078ec0ff */
[----:B---3--:R-:W-:Y:S01]  /*0e70*/  UMOV UR12, 0x20 ;  /* 0x00000020000c7882 */ /* 0x008fe20000000000 */
[----:B------:R-:W-:Y:S01]  /*0e80*/  @!UP1 UMOV UR7, 0x400 ;  /* 0x0000040000079882 */ /* 0x000fe20000000000 */
[----:B------:R-:W-:-:S04]  /*0e90*/  @!UP1 UIADD3 UR12, UPT, UPT, -UR12, 0x100000, URZ ;  /* 0x001000000c0c9890 */ /* 0x000fc8000fffe1ff */
[----:B------:R-:W-:Y:S02]  /*0ea0*/  @!UP1 USHF.L.U32 UR13, UR12, 0xb, URZ ;  /* 0x0000000b0c0d9899 */ /* 0x000fe400080006ff */
[----:B------:R-:W-:Y:S02]  /*0eb0*/  @!UP1 USHF.L.U32 UR12, UR12, 0x1, URZ ;  /* 0x000000010c0c9899 */ /* 0x000fe400080006ff */
[----:B------:R-:W-:Y:S01]  /*0ec0*/  @!UP1 ULEA UR7, UR37, UR7, 0x18 ;  /* 0x0000000725079291 */ /* 0x000fe2000f8ec0ff */
[----:B------:R-:W-:Y:S01]  /*0ed0*/  VOTEU.ALL UP1, P0 ;  /* 0x0000000000ff7886 */ /* 0x000fe20000020000 */
[----:B------:R-:W-:Y:S01]  /*0ee0*/  UISETP.NE.AND UP4, UPT, UR10, URZ, UPT ;  /* 0x000000ff0a00728c */ /* 0x000fe2000bf85270 */
[----:B------:R-:W3:Y:S09]  /*0ef0*/  FENCE.VIEW.ASYNC.S ;  /* 0x00000000000073c6 */ /* 0x000ef20000000000 */
[----:B---3--:R3:W4:Y:S01]  /*0f00*/  @!UP1 SYNCS.EXCH.64 URZ, [UR7+0x1a0], UR12 ;  /* 0x0001a00c07ff95b2 */ /* 0x0087220008000100 */
[----:B--2---:R-:W-:-:S09]  /*0f10*/  UISETP.EQ.U32.AND UP1, UPT, UR8, 0x1, UPT ;  /* 0x000000010800788c */ /* 0x004fd2000bf22070 */
[----:B------:R-:W-:Y:S05]  /*0f20*/  BRA.U !UP1, `(.L_x_16) ;  /* 0x0000000109087547 */ /* 0x000fea000b800000 */
[----:B-1--4-:R-:W-:Y:S01]  /*0f30*/  UCGABAR_ARV ;  /* 0x00000000000079c7 */ /* 0x012fe20008000000 */
[----:B------:R-:W-:Y:S05]  /*0f40*/  BRA `(.L_x_17) ;  /* 0x0000000000047947 */ /* 0x000fea0003800000 */
.L_x_16:
[----:B-1--4-:R-:W-:Y:S01]  /*0f50*/  NOP ;  /* 0x0000000000007918 */ /* 0x012fe20000000000 */
.L_x_17:
[----:B------:R-:W1:Y:S01]  /*0f60*/  S2R R23, SR_CTAID.Y ;  /* 0x0000000000177919 */ /* 0x000e620000002600 */
[----:B------:R-:W-:-:S05]  /*0f70*/  CS2R.32 R56, SR_CgaSize ;  /* 0x0000000000387805 */ /* 0x000fca0000008a00 */
[----:B------:R-:W-:-:S05]  /*0f80*/  IMAD R56, R56, -0xa0, RZ ;  /* 0xffffff6038387824 */ /* 0x000fca00078e02ff */
[----:B---3--:R-:W-:-:S14]  /*0f90*/  R2UR UR7, R56 ;  /* 0x00000000380772ca */ /* 0x008fdc00000e0000 */
[----:B------:R-:W2:Y:S01]  /*0fa0*/  LDCU UR7, c[0x0][UR7+0x2b4] ;  /* 0x00005680070777ac */ /* 0x000ea20008000800 */
[----:B------:R-:W-:-:S05]  /*0fb0*/  CS2R.32 R0, SR_CgaSize ;  /* 0x0000000000007805 */ /* 0x000fca0000008a00 */
[----:B------:R-:W-:-:S06]  /*0fc0*/  IMAD R0, R0, -0xa0, RZ ;  /* 0xffffff6000007824 */ /* 0x000fcc00078e02ff */
[----:B------:R-:W3:Y:S01]  /*0fd0*/  LDC R0, c[0x0][R0+0x2a4] ;  /* 0x0000a90000007b82 */ /* 0x000ee20000000800 */
[----:B------:R-:W-:Y:S01]  /*0fe0*/  PRMT R8, RZ, 0x7610, R8 ;  /* 0x00007610ff087816 */ /* 0x000fe20000000008 */
[----:B------:R-:W4:Y:S01]  /*0ff0*/  S2R R9, SR_CTAID.X ;  /* 0x0000000000097919 */ /* 0x000f220000002500 */
[----:B------:R-:W-:-:S05]  /*1000*/  CS2R.32 R56, SR_CgaSize ;  /* 0x0000000000387805 */ /* 0x000fca0000008a00 */
[----:B------:R-:W-:-:S05]  /*1010*/  IMAD R56, R56, -0xa0, RZ ;  /* 0xffffff6038387824 */ /* 0x000fca00078e02ff */
[----:B------:R-:W-:-:S14]  /*1020*/  R2UR UR8, R56 ;  /* 0x00000000380872ca */ /* 0x000fdc00000e0000 */
[----:B------:R-:W3:Y:S01]  /*1030*/  LDCU UR8, c[0x0][UR8+0x2b0] ;  /* 0x00005600080877ac */ /* 0x000ee20008000800 */
[----:B------:R-:W-:Y:S01]  /*1040*/  UISETP.NE.AND UP2, UPT, UR10, 0x2, UPT ;  /* 0x000000020a00788c */ /* 0x000fe2000bf45270 */
[----:B------:R-:W2:Y:S01]  /*1050*/  LDC R11, c[0x0][0xb24] ;  /* 0x0002c900ff0b7b82 */ /* 0x000ea20000000800 */
[----:B------:R-:W-:-:S05]  /*1060*/  CS2R.32 R2, SR_CgaSize ;  /* 0x0000000000027805 */ /* 0x000fca0000008a00 */
[----:B------:R-:W-:-:S06]  /*1070*/  IMAD R2, R2, -0xa0, RZ ;  /* 0xffffff6002027824 */ /* 0x000fcc00078e02ff */
[----:B------:R-:W3:Y:S08]  /*1080*/  LDC R2, c[0x0][R2+0x2a0] ;  /* 0x0000a80002027b82 */ /* 0x000ef00000000800 */
[----:B------:R-:W3:Y:S01]  /*1090*/  LDC R22, c[0x0][0xb24] ;  /* 0x0002c900ff167b82 */ /* 0x000ee20000000800 */
[----:B-1----:R-:W-:-:S07]  /*10a0*/  I2FP.F32.U32 R47, R23 ;  /* 0x00000017002f7245 */ /* 0x002fce0000201000 */
[----:B------:R-:W1:Y:S01]  /*10b0*/  S2UR UR36, SR_CTAID.Z ;  /* 0x00000000002479c3 */ /* 0x000e620000002700 */
[----:B--2---:R-:W-:Y:S01]  /*10c0*/  ISETP.GE.AND P0, PT, R11, 0x1, PT ;  /* 0x000000010b00780c */ /* 0x004fe20003f06270 */
[----:B----4-:R-:W-:Y:S01]  /*10d0*/  IMAD.MOV.U32 R24, RZ, RZ, R9 ;  /* 0x000000ffff187224 */ /* 0x010fe200078e0009 */
[----:B------:R-:W-:Y:S01]  /*10e0*/  I2FP.F32.U32 R56, R9 ;  /* 0x0000000900387245 */ /* 0x000fe20000201000 */
[----:B------:R-:W-:Y:S01]  /*10f0*/  FMUL R47, R47, UR7 ;  /* 0x000000072f2f7c20 */ /* 0x000fe20008400000 */
[----:B------:R-:W2:Y:S03]  /*1100*/  LDCU UR7, c[0x0][0xb30] ;  /* 0x00016600ff0777ac */ /* 0x000ea60008000800 */
[----:B---3--:R-:W-:Y:S02]  /*1110*/  FMUL R56, R56, UR8 ;  /* 0x0000000838387c20 */ /* 0x008fe40008400000 */
[----:B------:R-:W3:Y:S08]  /*1120*/  F2I.U32.TRUNC.NTZ R47, R47 ;  /* 0x0000002f002f7305 */ /* 0x000ef0000020f000 */
[----:B------:R-:W4:Y:S01]  /*1130*/  F2I.U32.TRUNC.NTZ R56, R56 ;  /* 0x0000003800387305 */ /* 0x000f22000020f000 */
[----:B--2---:R-:W-:Y:S01]  /*1140*/  UISETP.NE.AND UP3, UPT, UR7, 0x1, UPT ;  /* 0x000000010700788c */ /* 0x004fe2000bf65270 */
[----:B---3--:R-:W-:-:S05]  /*1150*/  IADD3 R47, PT, PT, -R47, RZ, RZ ;  /* 0x000000ff2f2f7210 */ /* 0x008fca0007ffe1ff */
[----:B------:R-:W-:Y:S01]  /*1160*/  IMAD R47, R0, R47, R23 ;  /* 0x0000002f002f7224 */ /* 0x000fe200078e0217 */
[----:B------:R-:W-:Y:S01]  /*1170*/  PRMT R0, RZ, 0x7610, R0 ;  /* 0x00007610ff007816 */ /* 0x000fe20000000000 */
[----:B----4-:R-:W-:-:S04]  /*1180*/  IMAD.MOV R56, RZ, RZ, -R56 ;  /* 0x000000ffff387224 */ /* 0x010fc800078e0a38 */
[----:B------:R-:W-:Y:S01]  /*1190*/  IMAD R56, R2, R56, R9 ;  /* 0x0000003802387224 */ /* 0x000fe200078e0209 */
[----:B-1----:R-:W-:Y:S06]  /*11a0*/  BRA.U UP4, `(.L_x_18) ;  /* 0x0000000104247547 */ /* 0x002fec000b800000 */
[----:B------:R-:W-:Y:S01]  /*11b0*/  ISETP.NE.AND P1, PT, R47, RZ, PT ;  /* 0x000000ff2f00720c */ /* 0x000fe20003f25270 */
[----:B------:R-:W-:Y:S01]  /*11c0*/  IMAD.MOV.U32 R0, RZ, RZ, 0x3 ;  /* 0x00000003ff007424 */ /* 0x000fe200078e00ff */
[C---:B------:R-:W-:Y:S02]  /*11d0*/  LOP3.LUT R2, R56.reuse, 0xfffffffe, RZ, 0xc0, !PT ;  /* 0xfffffffe38027812 */ /* 0x040fe400078ec0ff */
[----:B------:R-:W-:Y:S02]  /*11e0*/  ISETP.LT.U32.OR P1, PT, R56, 0x2, !P1 ;  /* 0x000000023800780c */ /* 0x000fe40004f21470 */
[----:B------:R-:W-:Y:S02]  /*11f0*/  SHF.L.U32 R0, R0, R2, RZ ;  /* 0x0000000200007219 */ /* 0x000fe400000006ff */
[----:B------:R-:W-:Y:S02]  /*1200*/  SEL R4, RZ, 0x1, !P1 ;  /* 0x00000001ff047807 */ /* 0x000fe40004800000 */
[----:B------:R-:W-:-:S05]  /*1210*/  SEL R3, RZ, 0x2, !P1 ;  /* 0x00000002ff037807 */ /* 0x000fca0004800000 */
[----:B------:R-:W-:-:S05]  /*1220*/  IMAD.IADD R3, R4, 0x1, R3 ;  /* 0x0000000104037824 */ /* 0x000fca00078e0203 */
[----:B------:R-:W-:Y:S02]  /*1230*/  PRMT R8, R3, 0x7610, R8 ;  /* 0x0000761003087816 */ /* 0x000fe40000000008 */
.L_x_18:
[----:B------:R-:W-:Y:S05]  /*1240*/  @!P0 BRA `(.L_x_19) ;  /* 0x0000000000b88947 */ /* 0x000fea0003800000 */
[----:B------:R-:W1:Y:S01]  /*1250*/  LDC.64 R4, c[0x0][0xb18] ;  /* 0x0002c600ff047b82 */ /* 0x000e620000000a00 */
[----:B------:R-:W-:-:S07]  /*1260*/  ISETP.NE.AND P0, PT, R11, 0x1, PT ;  /* 0x000000010b00780c */ /* 0x000fce0003f05270 */
[----:B------:R-:W2:Y:S08]  /*1270*/  LDC R24, c[0x0][0xb0c] ;  /* 0x0002c300ff187b82 */ /* 0x000eb00000000800 */
[----:B------:R-:W3:Y:S08]  /*1280*/  LDC R14, c[0x0][0x370] ;  /* 0x0000dc00ff0e7b82 */ /* 0x000ef00000000800 */
[----:B------:R-:W4:Y:S01]  /*1290*/  LDC R13, c[0x0][0x374] ;  /* 0x0000dd00ff0d7b82 */ /* 0x000f220000000800 */
[----:B-1----:R-:W-:-:S07]  /*12a0*/  ISETP.NE.AND P1, PT, R4, 0x1, PT ;  /* 0x000000010400780c */ /* 0x002fce0003f25270 */
[----:B------:R-:W3:Y:S01]  /*12b0*/  LDC.64 R6, c[0x0][0xb10] ;  /* 0x0002c400ff067b82 */ /* 0x000ee20000000a00 */
[----:B--2---:R-:W-:-:S07]  /*12c0*/  ISETP.NE.AND P2, PT, R24, 0x1, PT ;  /* 0x000000011800780c */ /* 0x004fce0003f45270 */
[----:B------:R-:W1:Y:S08]  /*12d0*/  LDC R12, c[0x0][0xb20] ;  /* 0x0002c800ff0c7b82 */ /* 0x000e700000000800 */
[----:B------:R-:W2:Y:S01]  /*12e0*/  LDC.64 R2, c[0x0][0xb28] ;  /* 0x0002ca00ff027b82 */ /* 0x000ea20000000a00 */
[----:B----4-:R-:W-:-:S04]  /*12f0*/  IMAD.HI.U32 R15, R13, R5, RZ ;  /* 0x000000050d0f7227 */ /* 0x010fc800078e00ff */
[----:B------:R-:W-:-:S04]  /*1300*/  IMAD.HI.U32 R5, R23, R5, RZ ;  /* 0x0000000517057227 */ /* 0x000fc800078e00ff */
[----:B---3--:R-:W-:-:S05]  /*1310*/  IMAD.HI.U32 R16, R14, R6, RZ ;  /* 0x000000060e107227 */ /* 0x008fca00078e00ff */
[-C--:B------:R-:W-:Y:S01]  /*1320*/  @P2 SHF.R.U32.HI R14, RZ, R7.reuse, R16 ;  /* 0x00000007ff0e2219 */ /* 0x080fe20000011610 */
[----:B------:R-:W-:Y:S01]  /*1330*/  IMAD.HI.U32 R16, R9, R6, RZ ;  /* 0x0000000609107227 */ /* 0x000fe200078e00ff */
[-C--:B-1----:R-:W-:Y:S02]  /*1340*/  @P1 SHF.R.U32.HI R13, RZ, R12.reuse, R15 ;  /* 0x0000000cff0d1219 */ /* 0x082fe4000001160f */
[----:B------:R-:W-:Y:S02]  /*1350*/  SHF.R.U32.HI R5, RZ, R12, R5 ;  /* 0x0000000cff057219 */ /* 0x000fe40000011605 */
[----:B------:R-:W-:Y:S02]  /*1360*/  SHF.R.U32.HI R16, RZ, R7, R16 ;  /* 0x00000007ff107219 */ /* 0x000fe40000011610 */
[----:B------:R-:W-:Y:S01]  /*1370*/  SEL R5, R23, R5, !P1 ;  /* 0x0000000517057207 */ /* 0x000fe20004800000 */
[----:B--2---:R-:W-:Y:S01]  /*1380*/  IMAD.HI.U32 R15, R13, R2, RZ ;  /* 0x000000020d0f7227 */ /* 0x004fe200078e00ff */
[----:B------:R-:W-:-:S03]  /*1390*/  SEL R16, R9, R16, !P2 ;  /* 0x0000001009107207 */ /* 0x000fc60005000000 */
[----:B------:R-:W-:Y:S01]  /*13a0*/  IMAD.HI.U32 R6, R14, R2, RZ ;  /* 0x000000020e067227 */ /* 0x000fe200078e00ff */
[----:B------:R-:W-:-:S04]  /*13b0*/  @P0 SHF.R.U32.HI R13, RZ, R3, R15 ;  /* 0x00000003ff0d0219 */ /* 0x000fc8000001160f */
[----:B------:R-:W-:Y:S01]  /*13c0*/  @P0 SHF.R.U32.HI R14, RZ, R3, R6 ;  /* 0x00000003ff0e0219 */ /* 0x000fe20000011606 */
[----:B------:R-:W-:-:S04]  /*13d0*/  IMAD R13, R13, R11, RZ ;  /* 0x0000000b0d0d7224 */ /* 0x000fc800078e02ff */
[----:B------:R-:W-:Y:S01]  /*13e0*/  IMAD R6, R14, R11, RZ ;  /* 0x0000000b0e067224 */ /* 0x000fe200078e02ff */
[----:B------:R-:W-:-:S04]  /*13f0*/  ISETP.GE.AND P1, PT, R5, R13, PT ;  /* 0x0000000d0500720c */ /* 0x000fc80003f26270 */
[----:B------:R-:W-:Y:S01]  /*1400*/  ISETP.GE.OR P1, PT, R16, R6, P1 ;  /* 0x000000061000720c */ /* 0x000fe20000f26670 */
[----:B------:R-:W-:-:S05]  /*1410*/  IMAD.HI.U32 R6, R5, R2, RZ ;  /* 0x0000000205067227 */ /* 0x000fca00078e00ff */
[----:B------:R-:W-:-:S04]  /*1420*/  SHF.R.U32.HI R6, RZ, R3, R6 ;  /* 0x00000003ff067219 */ /* 0x000fc80000011606 */
[----:B------:R-:W-:-:S03]  /*1430*/  SEL R6, R5, R6, !P0 ;  /* 0x0000000605067207 */ /* 0x000fc60004000000 */
[----:B------:R-:W-:Y:S01]  /*1440*/  @!P1 IMAD.HI.U32 R7, R16, R2, RZ ;  /* 0x0000000210079227 */ /* 0x000fe200078e00ff */
[----:B------:R-:W-:-:S04]  /*1450*/  IADD3 R2, PT, PT, -R6, RZ, RZ ;  /* 0x000000ff06027210 */ /* 0x000fc80007ffe1ff */
[----:B------:R-:W-:Y:S01]  /*1460*/  @!P1 SHF.R.U32.HI R3, RZ, R3, R7 ;  /* 0x00000003ff039219 */ /* 0x000fe20000011607 */
[----:B------:R-:W-:Y:S01]  /*1470*/  IMAD R2, R11, R2, R5 ;  /* 0x000000020b027224 */ /* 0x000fe200078e0205 */
[----:B------:R-:W-:Y:S02]  /*1480*/  IADD3 R7, PT, PT, -R5, RZ, RZ ;  /* 0x000000ff05077210 */ /* 0x000fe40007ffe1ff */
[----:B------:R-:W-:-:S03]  /*1490*/  @!P1 SEL R3, R16, R3, !P0 ;  /* 0x0000000310039207 */ /* 0x000fc60004000000 */
[----:B------:R-:W-:Y:S02]  /*14a0*/  IMAD R7, R4, R7, R23 ;  /* 0x0000000704077224 */ /* 0x000fe400078e0217 */
[--C-:B------:R-:W-:Y:S02]  /*14b0*/  @!P1 IMAD.IADD R6, R6, 0x1, -R3.reuse ;  /* 0x0000000106069824 */ /* 0x100fe400078e0a03 */
[----:B------:R-:W-:Y:S01]  /*14c0*/  @!P1 IMAD R3, R2, R14, R3 ;  /* 0x0000000e02039224 */ /* 0x000fe200078e0203 */
[----:B------:R-:W-:Y:S01]  /*14d0*/  IADD3 R2, PT, PT, -R16, RZ, RZ ;  /* 0x000000ff10027210 */ /* 0x000fe20007ffe1ff */
[----:B------:R-:W-:Y:S02]  /*14e0*/  @!P1 IMAD R5, R6, R11, R16 ;  /* 0x0000000b06059224 */ /* 0x000fe400078e0210 */
[----:B------:R-:W-:Y:S02]  /*14f0*/  @!P1 IMAD.MOV.U32 R16, RZ, RZ, R3 ;  /* 0x000000ffff109224 */ /* 0x000fe400078e0003 */
[----:B------:R-:W-:-:S02]  /*1500*/  IMAD R2, R24, R2, R9 ;  /* 0x0000000218027224 */ /* 0x000fc400078e0209 */
[----:B------:R-:W-:Y:S02]  /*1510*/  IMAD R23, R5, R4, R7 ;  /* 0x0000000405177224 */ /* 0x000fe400078e0207 */
[----:B------:R-:W-:Y:S02]  /*1520*/  IMAD R24, R16, R24, R2 ;  /* 0x0000001810187224 */ /* 0x000fe400078e0202 */
.L_x_19:
[----:B------:R-:W-:Y:S05]  /*1530*/  BRA.U UP3, `(.L_x_20) ;  /* 0x0000000103407547 */ /* 0x000fea000b800000 */
[----:B------:R-:W1:Y:S08]  /*1540*/  LDC.64 R4, c[0x0][0xb10] ;  /* 0x0002c400ff047b82 */ /* 0x000e700000000a00 */
[----:B------:R-:W2:Y:S08]  /*1550*/  LDC.64 R2, c[0x0][0xb18] ;  /* 0x0002c600ff027b82 */ /* 0x000eb00000000a00 */
[----:B------:R-:W3:Y:S08]  /*1560*/  LDC R6, c[0x0][0xb20] ;  /* 0x0002c800ff067b82 */ /* 0x000ef00000000800 */
[----:B------:R-:W4:Y:S01]  /*1570*/  LDC R7, c[0x0][0xb0c] ;  /* 0x0002c300ff077b82 */ /* 0x000f220000000800 */
[----:B-1----:R-:W-:-:S05]  /*1580*/  IMAD.HI.U32 R4, R24, R4, RZ ;  /* 0x0000000418047227 */ /* 0x002fca00078e00ff */
[----:B------:R-:W-:Y:S01]  /*1590*/  SHF.R.U32.HI R4, RZ, R5, R4 ;  /* 0x00000005ff047219 */ /* 0x000fe20000011604 */
[----:B--2---:R-:W-:Y:S01]  /*15a0*/  IMAD.HI.U32 R3, R23, R3, RZ ;  /* 0x0000000317037227 */ /* 0x004fe200078e00ff */
[----:B------:R-:W-:-:S04]  /*15b0*/  ISETP.NE.AND P0, PT, R2, 0x1, PT ;  /* 0x000000010200780c */ /* 0x000fc80003f05270 */
[----:B---3--:R-:W-:-:S04]  /*15c0*/  SHF.R.U32.HI R3, RZ, R6, R3 ;  /* 0x00000006ff037219 */ /* 0x008fc80000011603 */
[----:B------:R-:W-:Y:S02]  /*15d0*/  SEL R3, R23, R3, !P0 ;  /* 0x0000000317037207 */ /* 0x000fe40004000000 */
[----:B----4-:R-:W-:-:S04]  /*15e0*/  ISETP.NE.AND P1, PT, R7, 0x1, PT ;  /* 0x000000010700780c */ /* 0x010fc80003f25270 */
[----:B------:R-:W-:-:S05]  /*15f0*/  SEL R5, R24, R4, !P1 ;  /* 0x0000000418057207 */ /* 0x000fca0004800000 */
[----:B------:R-:W-:Y:S02]  /*1600*/  IMAD.IADD R4, R3, 0x1, -R5 ;  /* 0x0000000103047824 */ /* 0x000fe400078e0a05 */
[----:B------:R-:W-:Y:S02]  /*1610*/  IMAD.IADD R3, R5, 0x1, -R3 ;  /* 0x0000000105037824 */ /* 0x000fe400078e0a03 */
[----:B------:R-:W-:Y:S02]  /*1620*/  IMAD R24, R4, R7, R24 ;  /* 0x0000000704187224 */ /* 0x000fe400078e0218 */
[----:B------:R-:W-:Y:S02]  /*1630*/  IMAD R23, R3, R2, R23 ;  /* 0x0000000203177224 */ /* 0x000fe400078e0217 */
.L_x_20:
[----:B------:R-:W-:Y:S05]  /*1640*/  BRA.U !UP1, `(.L_x_21) ;  /* 0x00000001090c7547 */ /* 0x000fea000b800000 */
[----:B------:R-:W-:Y:S01]  /*1650*/  UCGABAR_WAIT ;  /* 0x0000000000007dc7 */ /* 0x000fe20008000000 */
[----:B------:R-:W-:Y:S01]  /*1660*/  CCTL.IVALL ;  /* 0x00000000ff00798f */ /* 0x000fe20002000000 */
[----:B------:R-:W-:Y:S05]  /*1670*/  BRA `(.L_x_22) ;  /* 0x0000000000047947 */ /* 0x000fea0003800000 */
.L_x_21:
[----:B------:R-:W-:Y:S06]  /*1680*/  BAR.SYNC.DEFER_BLOCKING 0x0 ;  /* 0x0000000000007b1d */ /* 0x000fec0000010000 */
.L_x_22:
[----:B------:R-:W-:Y:S05]  /*1690*/  BRA.U UP2, `(.L_x_23) ;  /* 0x0000001502e47547 */ /* 0x000fea000b800000 */
[----:B------:R-:W1:Y:S01]  /*16a0*/  LDCU UR4, c[0x0][0x38c] ;  /* 0x00007180ff0477ac */ /* 0x000e620008000800 */
[----:B------:R-:W2:Y:S01]  /*16b0*/  LDC R8, c[0x0][0x370] ;  /* 0x0000dc00ff087b82 */ /* 0x000ea20000000800 */
[----:B------:R-:W-:Y:S02]  /*16c0*/  IMAD.SHL.U32 R16, R9, 0x40, RZ ;  /* 0x0000004009107824 */ /* 0x000fe400078e00ff */
[----:B------:R-:W-:Y:S01]  /*16d0*/  HFMA2 R14, -RZ, RZ, 0, 0 ;  /* 0x00000000ff0e7431 */ /* 0x000fe200000001ff */
[----:B------:R-:W-:Y:S01]  /*16e0*/  UISETP.NE.AND UP1, UPT, UR10, URZ, UPT ;  /* 0x000000ff0a00728c */ /* 0x000fe2000bf25270 */
[----:B------:R-:W-:Y:S01]  /*16f0*/  ISETP.NE.AND P4, PT, R10, RZ, P5 ;  /* 0x000000ff0a00720c */ /* 0x000fe20002f85270 */
[----:B------:R-:W-:Y:S01]  /*1700*/  IMAD.MOV.U32 R15, RZ, RZ, 0x1 ;  /* 0x00000001ff0f7424 */ /* 0x000fe200078e00ff */
[----:B------:R-:W-:Y:S01]  /*1710*/  CS2R R12, SRZ ;  /* 0x00000000000c7805 */ /* 0x000fe2000001ff00 */
[----:B------:R-:W-:Y:S01]  /*1720*/  IMAD.MOV.U32 R11, RZ, RZ, 0x1 ;  /* 0x00000001ff0b7424 */ /* 0x000fe200078e00ff */
[----:B------:R-:W3:Y:S01]  /*1730*/  LDC R0, c[0x0][0x374] ;  /* 0x0000dd00ff007b82 */ /* 0x000ee20000000800 */
[----:B------:R-:W-:Y:S01]  /*1740*/  LOP3.LUT R16, R16, 0x40, RZ, 0xc0, !PT ;  /* 0x0000004010107812 */ /* 0x000fe200078ec0ff */
[----:B------:R-:W4:Y:S01]  /*1750*/  LDCU.64 UR14, c[0x0][0x348] ;  /* 0x00006900ff0e77ac */ /* 0x000f220008000a00 */
[----:B------:R-:W-:Y:S01]  /*1760*/  USEL UR22, UR6, 0x2, UP1 ;  /* 0x0000000206167887 */ /* 0x000fe20008800000 */
[----:B------:R-:W-:Y:S01]  /*1770*/  UMOV UR23, URZ ;  /* 0x000000ff00177c82 */ /* 0x000fe20008000000 */
[----:B-1----:R-:W-:-:S04]  /*1780*/  UIADD3 UR5, UPT, UPT, UR4, 0x3f, URZ ;  /* 0x0000003f04057890 */ /* 0x002fc8000fffe0ff */
[----:B------:R-:W-:-:S04]  /*1790*/  USHF.R.S32.HI UR7, URZ, 0x1f, UR5 ;  /* 0x0000001fff077899 */ /* 0x000fc80008011405 */
[----:B------:R-:W-:Y:S02]  /*17a0*/  ULEA.HI UR7, UR7, UR5, URZ, 0x6 ;  /* 0x0000000507077291 */ /* 0x000fe4000f8f30ff */
[----:B------:R-:W-:Y:S02]  /*17b0*/  UIADD3 UR5, UPT, UPT, UR4, -0x1, URZ ;  /* 0xffffffff04057890 */ /* 0x000fe4000fffe0ff */
[----:B------:R-:W-:Y:S02]  /*17c0*/  USHF.R.S32.HI UR7, URZ, 0x6, UR7 ;  /* 0x00000006ff077899 */ /* 0x000fe40008011407 */
[----:B------:R-:W-:Y:S02]  /*17d0*/  UISETP.GE.U32.AND UP2, UPT, UR5, -0x7f, UPT ;  /* 0xffffff810500788c */ /* 0x000fe4000bf46070 */
[----:B------:R-:W-:Y:S02]  /*17e0*/  UISETP.LT.U32.AND UP0, UPT, UR7, 0xd, UPT ;  /* 0x0000000d0700788c */ /* 0x000fe4000bf01070 */
[----:B------:R-:W-:-:S02]  /*17f0*/  UIADD3 UR4, UPT, UPT, UR4, 0x7e, URZ ;  /* 0x0000007e04047890 */ /* 0x000fc4000fffe0ff */
[----:B------:R-:W-:-:S04]  /*1800*/  USEL UR5, UR7, 0xd, UP0 ;  /* 0x0000000d07057887 */ /* 0x000fc80008000000 */
[----:B------:R-:W-:Y:S02]  /*1810*/  UIADD3 UR21, UPT, UPT, UR5, -0x1, URZ ;  /* 0xffffffff05157890 */ /* 0x000fe4000fffe0ff */
[----:B------:R-:W-:Y:S02]  /*1820*/  @UP2 UIADD3 UR21, UPT, UPT, UR5, URZ, URZ ;  /* 0x000000ff05152290 */ /* 0x000fe4000fffe0ff */
[----:B------:R-:W-:Y:S02]  /*1830*/  UIADD3 UR24, UPT, UPT, UR7, -UR5, URZ ;  /* 0x8000000507187290 */ /* 0x000fe4000fffe0ff */
[----:B------:R-:W-:Y:S02]  /*1840*/  UIADD3 UR13, UPT, UPT, UR21, 0x1, URZ ;  /* 0x00000001150d7890 */ /* 0x000fe4000fffe0ff */
[----:B--2-4-:R-:W-:-:S12]  /*1850*/  UIADD3 UR21, UPT, UPT, -UR21, URZ, URZ ;  /* 0x000000ff15157290 */ /* 0x014fd8000fffe1ff */
.L_x_43:
[----:B------:R-:W-:Y:S01]  /*1860*/  UISETP.NE.AND UP0, UPT, UR37, URZ, UPT ;  /* 0x000000ff2500728c */ /* 0x000fe2000bf05270 */
[----:B------:R-:W1:Y:S08]  /*1870*/  S2UR UR37, SR_CgaCtaId ;  /* 0x00000000002579c3 */ /* 0x000e700000008800 */
[----:B------:R-:W-:Y:S05]  /*1880*/  BRA.U UP0, `(.L_x_24) ;  /* 0x0000000100347547 */ /* 0x000fea000b800000 */
[----:B------:R-:W2:Y:S01]  /*1890*/  S2R R2, SR_CgaCtaId ;  /* 0x0000000000027919 */ /* 0x000ea20000008800 */
[----:B------:R-:W-:-:S04]  /*18a0*/  MOV R3, 0x400 ;  /* 0x0000040000037802 */ /* 0x000fc80000000f00 */
[----:B--2---:R-:W-:Y:S02]  /*18b0*/  LEA R2, R2, R3, 0x18 ;  /* 0x0000000302027211 */ /* 0x004fe400078ec0ff */
[----:B------:R-:W-:-:S03]  /*18c0*/  SHF.L.U32 R3, R11, 0x1f, RZ ;  /* 0x0000001f0b037819 */ /* 0x000fc600000006ff */
[----:B------:R-:W-:-:S04]  /*18d0*/  IMAD R2, R12, 0x8, R2 ;  /* 0x000000080c027824 */ /* 0x000fc800078e0202 */
[----:B------:R-:W2:Y:S02]  /*18e0*/  SYNCS.PHASECHK.TRANS64.TRYWAIT P0, [R2+URZ+0x190], R3 ;  /* 0x00019003020075a7 */ /* 0x000ea400080011ff */
[----:B--2---:R-:W-:Y:S05]  /*18f0*/  @!P0 BRA `(.L_x_25) ;  /* 0x0000007400988947 */ /* 0x004fea0003800000 */
.L_x_192:
[----:B------:R-:W-:Y:S01]  /*1900*/  VIADD R12, R12, 0x1 ;  /* 0x000000010c0c7836 */ /* 0x000fe20000000000 */
[----:B------:R2:W-:Y:S04]  /*1910*/  SYNCS.ARRIVE.TRANS64.A1T0 RZ, [R2+URZ+0x180], RZ ;  /* 0x000180ff02ff79a7 */ /* 0x0005e800081000ff */
[----:B------:R-:W-:-:S04]  /*1920*/  ISETP.NE.AND P0, PT, R12, 0x2, PT ;  /* 0x000000020c00780c */ /* 0x000fc80003f05270 */
[----:B------:R-:W-:Y:S02]  /*1930*/  SEL R12, R12, RZ, P0 ;  /* 0x000000ff0c0c7207 */ /* 0x000fe40000000000 */
[----:B--2---:R-:W-:-:S04]  /*1940*/  SEL R2, RZ, 0x1, P0 ;  /* 0x00000001ff027807 */ /* 0x004fc80000000000 */
[----:B------:R-:W-:-:S07]  /*1950*/  LOP3.LUT R11, R11, R2, RZ, 0x3c, !PT ;  /* 0x000000020b0b7212 */ /* 0x000fce00078e3cff */
.L_x_24:
[----:B------:R-:W-:Y:S01]  /*1960*/  UMOV UR6, 0x400 ;  /* 0x0000040000067882 */ /* 0x000fe20000000000 */
[----:B------:R-:W-:Y:S01]  /*1970*/  SHF.L.U32 R2, R15, 0x1f, RZ ;  /* 0x0000001f0f027819 */ /* 0x000fe200000006ff */
[----:B-1----:R-:W-:Y:S01]  /*1980*/  ULEA UR6, UR37, UR6, 0x18 ;  /* 0x0000000625067291 */ /* 0x002fe2000f8ec0ff */
[C---:B------:R-:W-:Y:S01]  /*1990*/  R2UR UR9, R16.reuse ;  /* 0x00000000100972ca */ /* 0x040fe200000e0000 */
[----:B------:R-:W-:Y:S01]  /*19a0*/  UISETP.GE.U32.AND UP0, UPT, UR4, 0x7f, UPT ;  /* 0x0000007f0400788c */ /* 0x000fe2000bf06070 */
[----:B------:R-:W-:Y:S01]  /*19b0*/  R2UR UR11, R16 ;  /* 0x00000000100b72ca */ /* 0x000fe200000e0000 */
[----:B------:R-:W-:Y:S01]  /*19c0*/  ULEA UR8, UR23, UR6, 0x3 ;  /* 0x0000000617087291 */ /* 0x000fe2000f8e18ff */
[----:B------:R-:W-:-:S08]  /*19d0*/  UMOV UR25, URZ ;  /* 0x000000ff00197c82 */ /* 0x000fd00008000000 */
[----:B------:R1:W2:Y:S01]  /*19e0*/  SYNCS.PHASECHK.TRANS64.TRYWAIT P0, [UR8+0x68], R2 ;  /* 0x00006802ff0075a7 */ /* 0x0002a20008001108 */
[----:B------:R-:W-:-:S13]  /*19f0*/  R2UR UR8, R23 ;  /* 0x00000000170872ca */ /* 0x000fda00000e0000 */
[----:B------:R-:W-:Y:S01]  /*1a00*/  ULEA UR11, UR8, UR11, 0x7 ;  /* 0x0000000b080b7291 */ /* 0x000fe2000f8e38ff */
[----:B-1----:R-:W-:-:S05]  /*1a10*/  LEA.HI R2, R24, R24, RZ, 0x1 ;  /* 0x0000001818027211 */ /* 0x002fca00078f08ff */
[----:B------:R-:W-:-:S05]  /*1a20*/  IMAD.SHL.U32 R2, R2, 0x40, RZ ;  /* 0x0000004002027824 */ /* 0x000fca00078e00ff */
[----:B------:R-:W-:-:S13]  /*1a30*/  R2UR UR35, R2 ;  /* 0x00000000022372ca */ /* 0x000fda00000e0000 */
[----:B------:R-:W-:Y:S01]  /*1a40*/  ULOP3.LUT UR35, UR9, 0xffffff80, UR35, 0xf8, !UPT ;  /* 0xffffff8009237892 */ /* 0x000fe2000f8ef823 */
[----:B------:R-:W-:Y:S11]  /*1a50*/  BRA.U !UP0, `(.L_x_26) ;  /* 0x0000000108bc7547 */ /* 0x000ff6000b800000 */
[----:B------:R-:W-:Y:S01]  /*1a60*/  UMOV UR16, UR21 ;  /* 0x0000001500107c82 */ /* 0x000fe20008000000 */
[----:B------:R-:W-:Y:S01]  /*1a70*/  UMOV UR17, UR23 ;  /* 0x0000001700117c82 */ /* 0x000fe20008000000 */
[----:B------:R-:W-:-:S05]  /*1a80*/  UMOV UR34, URZ ;  /* 0x000000ff00227c82 */ /* 0x000fca0008000000 */
.L_x_32:
[----:B------:R-:W-:Y:S01]  /*1a90*/  ULEA UR33, UR17, UR6, 0x3 ;  /* 0x0000000611217291 */ /* 0x000fe2000f8e18ff */
[----:B------:R-:W-:Y:S01]  /*1aa0*/  @P5 MOV R3, 0x8000 ;  /* 0x0000800000035802 */ /* 0x000fe20000000f00 */
[----:B-12-4-:R-:W-:Y:S10]  /*1ab0*/  @P0 BRA `(.L_x_27) ;  /* 0x00000000000c0947 */ /* 0x016ff40003800000 */
[----:B------:R-:W-:-:S04]  /*1ac0*/  SHF.L.U32 R4, R15, 0x1f, RZ ;  /* 0x0000001f0f047819 */ /* 0x000fc800000006ff */
[----:B------:R-:W1:Y:S02]  /*1ad0*/  SYNCS.PHASECHK.TRANS64.TRYWAIT P0, [UR33+0x68], R4 ;  /* 0x00006804ff0075a7 */ /* 0x000e640008001121 */
[----:B-1----:R-:W-:Y:S05]  /*1ae0*/  @!P0 BRA `(.L_x_28) ;  /* 0x0000007400308947 */ /* 0x002fea0003800000 */
.L_x_27:
[----:B------:R2:W-:Y:S01]  /*1af0*/  @P5 SYNCS.ARRIVE.TRANS64 RZ, [UR33], R3 ;  /* 0x00000003ffff59a7 */ /* 0x0005e20008000021 */
[----:B------:R-:W-:Y:S02]  /*1b00*/  ULOP3.LUT UR8, UR22, 0x2, URZ, 0xfc, !UPT ;  /* 0x0000000216087892 */ /* 0x000fe4000f8efcff */
[----:B------:R-:W-:Y:S02]  /*1b10*/  UIADD3 UR16, UPT, UPT, UR16, 0x1, URZ ;  /* 0x0000000110107890 */ /* 0x000fe4000fffe0ff */
[----:B------:R-:W-:Y:S02]  /*1b20*/  UISETP.NE.AND UP0, UPT, UR8, 0x2, UPT ;  /* 0x000000020800788c */ /* 0x000fe4000bf05270 */
[----:B------:R-:W-:-:S07]  /*1b30*/  UISETP.NE.AND UP2, UPT, UR16, 0x1, UPT ;  /* 0x000000011000788c */ /* 0x000fce000bf45270 */
[----:B------:R-:W-:Y:S05]  /*1b40*/  BRA.U UP0, `(.L_x_29) ;  /* 0x0000000100047547 */ /* 0x000fea000b800000 */
[----:B------:R-:W-:Y:S05]  /*1b50*/  BPT.TRAP 0x1 ;  /* 0x000000040000795c */ /* 0x000fea0000300000 */
.L_x_29:
[----:B------:R-:W-:Y:S04]  /*1b60*/  BSSY.RECONVERGENT B0, `(.L_x_30) ;  /* 0x0000003000007945 */ /* 0x000fe80003800200 */
[----:B------:R-:W-:Y:S05]  /*1b70*/  @!P4 BRA `(.L_x_31) ;  /* 0x000000000004c947 */ /* 0x000fea0003800000 */
[----:B------:R-:W-:Y:S05]  /*1b80*/  BPT.TRAP 0x1 ;  /* 0x000000040000795c */ /* 0x000fea0000300000 */
.L_x_31:
[----:B------:R-:W-:Y:S05]  /*1b90*/  BSYNC.RECONVERGENT B0 ;  /* 0x0000000000007941 */ /* 0x000fea0003800200 */
.L_x_30:
[----:B------:R-:W-:Y:S02]  /*1ba0*/  UIADD3 UR23, UPT, UPT, UR17, 0x1, URZ ;  /* 0x0000000111177890 */ /* 0x000fe4000fffe0ff */
[----:B------:R-:W-:Y:S02]  /*1bb0*/  UIADD3 UR28, UP1, UPT, UR14, 0x80, URZ ;  /* 0x000000800e1c7890 */ /* 0x000fe4000ff3e0ff */
[----:B------:R-:W-:Y:S02]  /*1bc0*/  UISETP.NE.AND UP0, UPT, UR23, 0xd, UPT ;  /* 0x0000000d1700788c */ /* 0x000fe4000bf05270 */
[----:B------:R-:W-:Y:S02]  /*1bd0*/  ULOP3.LUT UR33, UR33, 0xfefffff8, URZ, 0xc0, !UPT ;  /* 0xfefffff821217892 */ /* 0x000fe4000f8ec0ff */
[----:B------:R-:W-:Y:S02]  /*1be0*/  USEL UR9, URZ, 0x1, UP0 ;  /* 0x00000001ff097887 */ /* 0x000fe40008000000 */
[----:B------:R-:W-:-:S02]  /*1bf0*/  USEL UR23, UR23, URZ, UP0 ;  /* 0x000000ff17177287 */ /* 0x000fc40008000000 */
[----:B------:R-:W-:Y:S02]  /*1c00*/  UIADD3 UR26, UP0, UPT, UR14, 0x180, URZ ;  /* 0x000001800e1a7890 */ /* 0x000fe4000ff1e0ff */
[----:B------:R-:W-:Y:S01]  /*1c10*/  ULEA UR8, UR23, UR6, 0x3 ;  /* 0x0000000617087291 */ /* 0x000fe2000f8e18ff */
[----:B------:R-:W-:Y:S01]  /*1c20*/  LOP3.LUT R15, R15, UR9, RZ, 0x3c, !PT ;  /* 0x000000090f0f7c12 */ /* 0x000fe2000f8e3cff */
[----:B------:R-:W-:Y:S02]  /*1c30*/  UIADD3.X UR29, UPT, UPT, URZ, UR15, URZ, UP1, !UPT ;  /* 0x0000000fff1d7290 */ /* 0x000fe40008ffe4ff */
[----:B------:R-:W-:Y:S01]  /*1c40*/  UIADD3.X UR27, UPT, UPT, URZ, UR15, URZ, UP0, !UPT ;  /* 0x0000000fff1b7290 */ /* 0x000fe200087fe4ff */
[----:B-1----:R-:W-:Y:S01]  /*1c50*/  SHF.L.U32 R2, R15, 0x1f, RZ ;  /* 0x0000001f0f027819 */ /* 0x002fe200000006ff */
[----:B------:R-:W-:Y:S01]  /*1c60*/  UMOV UR18, 0x0 ;  /* 0x0000000000127882 */ /* 0x000fe20000000000 */
[----:B------:R-:W-:Y:S01]  /*1c70*/  UMOV UR19, 0x10000000 ;  /* 0x1000000000137882 */ /* 0x000fe20000000000 */
[----:B------:R-:W-:Y:S01]  /*1c80*/  UMOV UR10, UR34 ;  /* 0x00000022000a7c82 */ /* 0x000fe20008000000 */
[----:B------:R1:W4:Y:S01]  /*1c90*/  SYNCS.PHASECHK.TRANS64.TRYWAIT P0, [UR8+0x68], R2 ;  /* 0x00006802ff0075a7 */ /* 0x0003220008001108 */
[----:B------:R-:W-:Y:S01]  /*1ca0*/  ULEA UR8, UR17, UR6, 0xd ;  /* 0x0000000611087291 */ /* 0x000fe2000f8e68ff */
[----:B------:R-:W-:Y:S01]  /*1cb0*/  UMOV UR12, UR36 ;  /* 0x00000024000c7c82 */ /* 0x000fe20008000000 */
[----:B------:R-:W-:-:S02]  /*1cc0*/  UMOV UR9, UR33 ;  /* 0x0000002100097c82 */ /* 0x000fc40008000000 */
[----:B------:R-:W-:Y:S02]  /*1cd0*/  UIADD3 UR32, UPT, UPT, UR8, 0x4300, URZ ;  /* 0x0000430008207890 */ /* 0x000fe4000fffe0ff */
[----:B------:R-:W-:Y:S01]  /*1ce0*/  UIADD3 UR8, UPT, UPT, UR8, 0x1e300, URZ ;  /* 0x0001e30008087890 */ /* 0x000fe2000fffe0ff */
[----:B------:R-:W-:Y:S01]  /*1cf0*/  UMOV UR25, UR13 ;  /* 0x0000000d00197c82 */ /* 0x000fe20008000000 */
[----:B------:R-:W-:-:S05]  /*1d00*/  UMOV UR17, UR23 ;  /* 0x0000001700117c82 */ /* 0x000fca0008000000 */
[----:B------:R2:W-:Y:S02]  /*1d10*/  UTMALDG.3D.2CTA [UR32], [UR28], desc[UR18] ;  /* 0x000012201c0075b4 */ /* 0x0005e40008211000 */
[----:B------:R1:W-:Y:S01]  /*1d20*/  UTMALDG.3D.2CTA [UR8], [UR26], desc[UR18] ;  /* 0x000012081a0075b4 */ /* 0x0003e20008211000 */
[----:B--2---:R-:W-:Y:S01]  /*1d30*/  UIADD3 UR34, UPT, UPT, UR34, 0x40, URZ ;  /* 0x0000004022227890 */ /* 0x004fe2000fffe0ff */
[----:B------:R-:W-:Y:S11]  /*1d40*/  BRA.U UP2, `(.L_x_32) ;  /* 0xfffffffd02507547 */ /* 0x000ff6000b83ffff */
.L_x_26:
[----:B--2-4-:R-:W-:Y:S01]  /*1d50*/  PLOP3.LUT P0, PT, PT, PT, UP5, 0x80, 0x8 ;  /* 0x000000000008781c */ /* 0x014fe20003f0f058 */
[----:B-1----:R-:W-:Y:S01]  /*1d60*/  ULEA UR8, UR23, UR6, 0x3 ;  /* 0x0000000617087291 */ /* 0x002fe2000f8e18ff */
[----:B------:R-:W-:Y:S01]  /*1d70*/  SHF.L.U32 R2, R15, 0x1f, RZ ;  /* 0x0000001f0f027819 */ /* 0x000fe200000006ff */
[----:B------:R-:W-:-:S10]  /*1d80*/  UISETP.GT.AND UP0, UPT, UR7, UR5, UPT ;  /* 0x000000050700728c */ /* 0x000fd4000bf04270 */
[----:B------:R-:W-:Y:S01]  /*1d90*/  @!P0 SYNCS.ARRIVE.TRANS64.A1T0 RZ, [UR6+0x118], RZ ;  /* 0x000118ffffff89a7 */ /* 0x000fe20008100006 */
[----:B------:R1:W2:Y:S01]  /*1da0*/  SYNCS.PHASECHK.TRANS64.TRYWAIT P0, [UR8+0x68], R2 ;  /* 0x00006802ff0075a7 */ /* 0x0002a20008001108 */
[----:B------:R-:W-:Y:S05]  /*1db0*/  BRA.U !UP0, `(.L_x_33) ;  /* 0x0000000108bc7547 */ /* 0x000fea000b800000 */
[----:B------:R-:W-:Y:S01]  /*1dc0*/  UIADD3 UR26, UPT, UPT, UR24, UR25, URZ ;  /* 0x00000019181a7290 */ /* 0x000fe2000fffe0ff */
[----:B------:R-:W-:-:S11]  /*1dd0*/  UMOV UR27, UR23 ;  /* 0x00000017001b7c82 */ /* 0x000fd60008000000 */
.L_x_39:
[----:B------:R-:W-:Y:S01]  /*1de0*/  ULEA UR17, UR27, UR6, 0x3 ;  /* 0x000000061b117291 */ /* 0x000fe2000f8e18ff */
[----:B--2---:R-:W-:Y:S01]  /*1df0*/  @P5 MOV R3, 0x8000 ;  /* 0x0000800000035802 */ /* 0x004fe20000000f00 */
[----:B-12---:R-:W-:Y:S10]  /*1e00*/  @P0 BRA `(.L_x_34) ;  /* 0x00000000000c0947 */ /* 0x006ff40003800000 */
[----:B------:R-:W-:-:S04]  /*1e10*/  SHF.L.U32 R4, R15, 0x1f, RZ ;  /* 0x0000001f0f047819 */ /* 0x000fc800000006ff */
[----:B------:R-:W2:Y:S02]  /*1e20*/  SYNCS.PHASECHK.TRANS64.TRYWAIT P0, [UR17+0x68], R4 ;  /* 0x00006804ff0075a7 */ /* 0x000ea40008001111 */
[----:B--2---:R-:W-:Y:S05]  /*1e30*/  @!P0 BRA `(.L_x_35) ;  /* 0x0000007000748947 */ /* 0x004fea0003800000 */
.L_x_34:
[----:B------:R2:W-:Y:S01]  /*1e40*/  @P5 SYNCS.ARRIVE.TRANS64 RZ, [UR17], R3 ;  /* 0x00000003ffff59a7 */ /* 0x0005e20008000011 */
[----:B------:R-:W-:-:S04]  /*1e50*/  ULOP3.LUT UR8, UR22, 0x2, URZ, 0xfc, !UPT ;  /* 0x0000000216087892 */ /* 0x000fc8000f8efcff */
[----:B------:R-:W-:-:S09]  /*1e60*/  UISETP.NE.AND UP0, UPT, UR8, 0x2, UPT ;  /* 0x000000020800788c */ /* 0x000fd2000bf05270 */
[----:B------:R-:W-:Y:S05]  /*1e70*/  BRA.U UP0, `(.L_x_36) ;  /* 0x0000000100047547 */ /* 0x000fea000b800000 */
[----:B------:R-:W-:Y:S05]  /*1e80*/  BPT.TRAP 0x1 ;  /* 0x000000040000795c */ /* 0x000fea0000300000 */
.L_x_36:
[----:B------:R-:W-:Y:S04]  /*1e90*/  BSSY.RECONVERGENT B0, `(.L_x_37) ;  /* 0x0000003000007945 */ /* 0x000fe80003800200 */
[----:B------:R-:W-:Y:S05]  /*1ea0*/  @!P4 BRA `(.L_x_38) ;  /* 0x000000000004c947 */ /* 0x000fea0003800000 */
[----:B------:R-:W-:Y:S05]  /*1eb0*/  BPT.TRAP 0x1 ;  /* 0x000000040000795c */ /* 0x000fea0000300000 */
.L_x_38:
[----:B------:R-:W-:Y:S05]  /*1ec0*/  BSYNC.RECONVERGENT B0 ;  /* 0x0000000000007941 */ /* 0x000fea0003800200 */
.L_x_37:
[----:B------:R-:W-:Y:S02]  /*1ed0*/  UIADD3 UR23, UPT, UPT, UR27, 0x1, URZ ;  /* 0x000000011b177890 */ /* 0x000fe4000fffe0ff */
[----:B------:R-:W-:Y:S02]  /*1ee0*/  UIADD3 UR32, UP1, UPT, UR14, 0x80, URZ ;  /* 0x000000800e207890 */ /* 0x000fe4000ff3e0ff */
[----:B------:R-:W-:Y:S02]  /*1ef0*/  UISETP.NE.AND UP0, UPT, UR23, 0xd, UPT ;  /* 0x0000000d1700788c */ /* 0x000fe4000bf05270 */
[----:B------:R-:W-:Y:S02]  /*1f00*/  USHF.L.U32 UR18, UR25, 0x6, URZ ;  /* 0x0000000619127899 */ /* 0x000fe400080006ff */
[----:B------:R-:W-:Y:S02]  /*1f10*/  USEL UR9, URZ, 0x1, UP0 ;  /* 0x00000001ff097887 */ /* 0x000fe40008000000 */
[----:B------:R-:W-:-:S02]  /*1f20*/  USEL UR23, UR23, URZ, UP0 ;  /* 0x000000ff17177287 */ /* 0x000fc40008000000 */
[----:B------:R-:W-:Y:S02]  /*1f30*/  UIADD3 UR30, UP0, UPT, UR14, 0x180, URZ ;  /* 0x000001800e1e7890 */ /* 0x000fe4000ff1e0ff */
[----:B------:R-:W-:Y:S01]  /*1f40*/  ULEA UR8, UR23, UR6, 0x3 ;  /* 0x0000000617087291 */ /* 0x000fe2000f8e18ff */
[----:B------:R-:W-:Y:S01]  /*1f50*/  LOP3.LUT R15, R15, UR9, RZ, 0x3c, !PT ;  /* 0x000000090f0f7c12 */ /* 0x000fe2000f8e3cff */
[----:B------:R-:W-:Y:S02]  /*1f60*/  ULOP3.LUT UR17, UR17, 0xfefffff8, URZ, 0xc0, !UPT ;  /* 0xfefffff811117892 */ /* 0x000fe4000f8ec0ff */
[----:B------:R-:W-:Y:S01]  /*1f70*/  UIADD3.X UR33, UPT, UPT, URZ, UR15, URZ, UP1, !UPT ;  /* 0x0000000fff217290 */ /* 0x000fe20008ffe4ff */
[----:B-1----:R-:W-:Y:S01]  /*1f80*/  SHF.L.U32 R2, R15, 0x1f, RZ ;  /* 0x0000001f0f027819 */ /* 0x002fe200000006ff */
[----:B------:R-:W-:Y:S01]  /*1f90*/  UIADD3.X UR31, UPT, UPT, URZ, UR15, URZ, UP0, !UPT ;  /* 0x0000000fff1f7290 */ /* 0x000fe200087fe4ff */
[----:B------:R-:W-:Y:S02]  /*1fa0*/  UMOV UR28, 0x0 ;  /* 0x00000000001c7882 */ /* 0x000fe40000000000 */
[----:B------:R4:W1:Y:S01]  /*1fb0*/  SYNCS.PHASECHK.TRANS64.TRYWAIT P0, [UR8+0x68], R2 ;  /* 0x00006802ff0075a7 */ /* 0x0008620008001108 */
[----:B------:R-:W-:Y:S01]  /*1fc0*/  ULEA UR8, UR27, UR6, 0xd ;  /* 0x000000061b087291 */ /* 0x000fe2000f8e68ff */
[----:B------:R-:W-:Y:S01]  /*1fd0*/  UMOV UR29, 0x10000000 ;  /* 0x10000000001d7882 */ /* 0x000fe20000000000 */
[----:B------:R-:W-:-:S02]  /*1fe0*/  UMOV UR19, UR35 ;  /* 0x0000002300137c82 */ /* 0x000fc40008000000 */
[----:B------:R-:W-:Y:S02]  /*1ff0*/  UIADD3 UR16, UPT, UPT, UR8, 0x4300, URZ ;  /* 0x0000430008107890 */ /* 0x000fe4000fffe0ff */
[----:B------:R-:W-:Y:S01]  /*2000*/  UIADD3 UR8, UPT, UPT, UR8, 0x1e300, URZ ;  /* 0x0001e30008087890 */ /* 0x000fe2000fffe0ff */
[----:B------:R-:W-:Y:S01]  /*2010*/  UMOV UR20, UR36 ;  /* 0x0000002400147c82 */ /* 0x000fe20008000000 */
[----:B------:R-:W-:Y:S01]  /*2020*/  UMOV UR12, UR36 ;  /* 0x00000024000c7c82 */ /* 0x000fe20008000000 */
[----:B------:R-:W-:Y:S01]  /*2030*/  UMOV UR9, UR17 ;  /* 0x0000001100097c82 */ /* 0x000fe20008000000 */
[----:B------:R-:W-:Y:S01]  /*2040*/  UMOV UR10, UR18 ;  /* 0x00000012000a7c82 */ /* 0x000fe20008000000 */
[----:B------:R-:W-:Y:S02]  /*2050*/  UIADD3 UR25, UPT, UPT, UR25, 0x1, URZ ;  /* 0x0000000119197890 */ /* 0x000fe4000fffe0ff */
[----:B------:R4:W-:Y:S01]  /*2060*/  UTMALDG.3D.2CTA [UR16], [UR32], desc[UR28] ;  /* 0x00001c10200075b4 */ /* 0x0009e20008211000 */
[----:B------:R-:W-:Y:S01]  /*2070*/  UMOV UR27, UR23 ;  /* 0x00000017001b7c82 */ /* 0x000fe20008000000 */
[----:B------:R-:W-:Y:S01]  /*2080*/  UISETP.NE.AND UP0, UPT, UR25, UR26, UPT ;  /* 0x0000001a1900728c */ /* 0x000fe2000bf05270 */
[----:B------:R4:W-:Y:S08]  /*2090*/  UTMALDG.3D.2CTA [UR8], [UR30], desc[UR28] ;  /* 0x00001c081e0075b4 */ /* 0x0009f00008211000 */
[----:B----4-:R-:W-:Y:S05]  /*20a0*/  BRA.U UP0, `(.L_x_39) ;  /* 0xfffffffd004c7547 */ /* 0x010fea000b83ffff */
.L_x_33:
[C---:B-1----:R-:W-:Y:S01]  /*20b0*/  LEA R2, R14.reuse, UR6, 0x3 ;  /* 0x000000060e027c11 */ /* 0x042fe2000f8e18ff */
[----:B------:R-:W-:Y:S01]  /*20c0*/  NOP ;  /* 0x0000000000007918 */ /* 0x000fe20000000000 */
[----:B--2---:R-:W-:Y:S02]  /*20d0*/  SHF.L.U32 R3, R13, 0x1f, RZ ;  /* 0x0000001f0d037819 */ /* 0x004fe400000006ff */
[----:B------:R-:W-:Y:S02]  /*20e0*/  LEA R4, R14, UR6, 0x4 ;  /* 0x000000060e047c11 */ /* 0x000fe4000f8e20ff */
[----:B------:R-:W1:Y:S02]  /*20f0*/  SYNCS.PHASECHK.TRANS64.TRYWAIT P0, [R2+URZ+0x120], R3 ;  /* 0x00012003020075a7 */ /* 0x000e6400080011ff */
[----:B-1----:R-:W-:Y:S05]  /*2100*/  @!P0 BRA `(.L_x_40) ;  /* 0x0000006c00d88947 */ /* 0x002fea0003800000 */
.L_x_195:
[----:B------:R-:W2:Y:S01]  /*2110*/  LDS.128 R4, [R4+0x1b0] ;  /* 0x0001b00004047984 */ /* 0x000ea20000000c00 */
[----:B------:R-:W-:Y:S01]  /*2120*/  ISETP.GE.AND P0, PT, R22, 0x1, PT ;  /* 0x000000011600780c */ /* 0x000fe20003f06270 */
[----:B-1----:R-:W-:Y:S01]  /*2130*/  VIADD R2, R2, 0x130 ;  /* 0x0000013002027836 */ /* 0x002fe20000000000 */
[----:B------:R-:W-:Y:S01]  /*2140*/  @!PT LDS RZ, [RZ] ;  /* 0x00000000fffff984 */ /* 0x000fe20000000800 */
[----:B------:R-:W-:Y:S01]  /*2150*/  @!PT LDS RZ, [RZ] ;  /* 0x00000000fffff984 */ /* 0x000fe20000000800 */
[----:B------:R-:W-:Y:S01]  /*2160*/  @!PT LDS RZ, [RZ] ;  /* 0x00000000fffff984 */ /* 0x000fe20000000800 */
[----:B------:R-:W-:Y:S01]  /*2170*/  @!PT LDS RZ, [RZ] ;  /* 0x00000000fffff984 */ /* 0x000fe20000000800 */
[----:B------:R1:W-:Y:S06]  /*2180*/  MEMBAR.ALL.CTA ;  /* 0x0000000000007992 */ /* 0x0003ec0000008000 */
[----:B-1----:R-:W1:Y:S01]  /*2190*/  FENCE.VIEW.ASYNC.S ;  /* 0x00000000000073c6 */ /* 0x002e620000000000 */
[----:B------:R-:W-:-:S04]  /*21a0*/  PRMT R2, RZ, 0x654, R2 ;  /* 0x00000654ff027816 */ /* 0x000fc80000000002 */
[----:B-1----:R1:W-:Y:S01]  /*21b0*/  SYNCS.ARRIVE.TRANS64.RED.A1T0 RZ, [R2+URZ], RZ ;  /* 0x000000ff02ff79a7 */ /* 0x0023e200081004ff */
[----:B--2---:R-:W-:-:S13]  /*21c0*/  LOP3.LUT P2, RZ, R6, 0x1, RZ, 0xc0, !PT ;  /* 0x0000000106ff7812 */ /* 0x004fda000784c0ff */
[----:B------:R-:W-:Y:S01]  /*21d0*/  @P2 SHF.R.U32.HI R3, RZ, 0x10, R5 ;  /* 0x00000010ff032819 */ /* 0x000fe20000011605 */
[----:B------:R-:W-:Y:S01]  /*21e0*/  VOTEU.ANY UP0, P2 ;  /* 0x0000000000ff7886 */ /* 0x000fe20001000100 */
[----:B------:R-:W-:Y:S02]  /*21f0*/  @P2 MOV R10, R4 ;  /* 0x00000004000a2202 */ /* 0x000fe40000000f00 */
[----:B------:R-:W-:Y:S02]  /*2200*/  @P2 R2UR.BROADCAST UR8, R3 ;  /* 0x00000000030822ca */ /* 0x000fe400008e0000 */
[----:B------:R-:W-:-:S11]  /*2210*/  @P2 LOP3.LUT R9, R5, 0xffff, RZ, 0xc0, !PT ;  /* 0x0000ffff05092812 */ /* 0x000fd600078ec0ff */
[----:B------:R-:W-:Y:S01]  /*2220*/  @UP0 UMOV UR36, UR8 ;  /* 0x0000000800240c82 */ /* 0x000fe20008000000 */
[----:B-1----:R-:W-:Y:S05]  /*2230*/  @!P0 BRA `(.L_x_41) ;  /* 0x0000000000b88947 */ /* 0x002fea0003800000 */
[----:B------:R-:W3:Y:S01]  /*2240*/  LDC.64 R4, c[0x0][0xb18] ;  /* 0x0002c600ff047b82 */ /* 0x000ee20000000a00 */
[----:B------:R-:W-:-:S07]  /*2250*/  ISETP.NE.AND P3, PT, R22, 0x1, PT ;  /* 0x000000011600780c */ /* 0x000fce0003f65270 */
[----:B------:R-:W1:Y:S08]  /*2260*/  LDC.64 R6, c[0x0][0xb10] ;  /* 0x0002c400ff067b82 */ /* 0x000e700000000a00 */
[----:B------:R-:W2:Y:S08]  /*2270*/  LDC R17, c[0x0][0xb20] ;  /* 0x0002c800ff117b82 */ /* 0x000eb00000000800 */
[----:B------:R-:W4:Y:S01]  /*2280*/  LDC R18, c[0x0][0xb0c] ;  /* 0x0002c300ff127b82 */ /* 0x000f220000000800 */
[----:B---3--:R-:W-:Y:S01]  /*2290*/  IMAD.HI.U32 R20, R0, R5, RZ ;  /* 0x0000000500147227 */ /* 0x008fe200078e00ff */
[----:B------:R-:W-:-:S03]  /*22a0*/  ISETP.NE.AND P0, PT, R4, 0x1, PT ;  /* 0x000000010400780c */ /* 0x000fc60003f05270 */
[----:B------:R-:W-:-:S03]  /*22b0*/  IMAD.HI.U32 R5, R9, R5, RZ ;  /* 0x0000000509057227 */ /* 0x000fc600078e00ff */
[----:B------:R-:W3:Y:S01]  /*22c0*/  LDC.64 R2, c[0x0][0xb28] ;  /* 0x0002ca00ff027b82 */ /* 0x000ee20000000a00 */
[----:B-1----:R-:W-:-:S04]  /*22d0*/  IMAD.HI.U32 R21, R8, R6, RZ ;  /* 0x0000000608157227 */ /* 0x002fc800078e00ff */
[----:B------:R-:W-:Y:S01]  /*22e0*/  IMAD.HI.U32 R23, R10, R6, RZ ;  /* 0x000000060a177227 */ /* 0x000fe200078e00ff */
[----:B------:R-:W-:Y:S02]  /*22f0*/  SHF.R.U32.HI R21, RZ, R7, R21 ;  /* 0x00000007ff157219 */ /* 0x000fe40000011615 */
[-C--:B--2---:R-:W-:Y:S02]  /*2300*/  SHF.R.U32.HI R20, RZ, R17.reuse, R20 ;  /* 0x00000011ff147219 */ /* 0x084fe40000011614 */
[----:B------:R-:W-:Y:S02]  /*2310*/  SHF.R.U32.HI R5, RZ, R17, R5 ;  /* 0x00000011ff057219 */ /* 0x000fe40000011605 */
[----:B------:R-:W-:Y:S02]  /*2320*/  SEL R20, R0, R20, !P0 ;  /* 0x0000001400147207 */ /* 0x000fe40004000000 */
[----:B------:R-:W-:Y:S02]  /*2330*/  SHF.R.U32.HI R23, RZ, R7, R23 ;  /* 0x00000007ff177219 */ /* 0x000fe40000011617 */
[----:B----4-:R-:W-:-:S02]  /*2340*/  ISETP.NE.AND P1, PT, R18, 0x1, PT ;  /* 0x000000011200780c */ /* 0x010fc40003f25270 */
[----:B------:R-:W-:Y:S02]  /*2350*/  SEL R5, R9, R5, !P0 ;  /* 0x0000000509057207 */ /* 0x000fe40004000000 */
[----:B------:R-:W-:Y:S02]  /*2360*/  SEL R21, R8, R21, !P1 ;  /* 0x0000001508157207 */ /* 0x000fe40004800000 */
[----:B------:R-:W-:Y:S01]  /*2370*/  SEL R23, R10, R23, !P1 ;  /* 0x000000170a177207 */ /* 0x000fe20004800000 */
[----:B---3--:R-:W-:-:S04]  /*2380*/  IMAD.HI.U32 R19, R20, R2, RZ ;  /* 0x0000000214137227 */ /* 0x008fc800078e00ff */
        /* <DEDUP_REMOVED lines=10> */
[----:B------:R-:W-:-:S04]  /*2430*/  @!P0 IMAD.HI.U32 R7, R23, R2, RZ ;  /* 0x0000000217078227 */ /* 0x000fc800078e00ff */
[----:B------:R-:W-:Y:S01]  /*2440*/  IMAD.MOV R2, RZ, RZ, -R6 ;  /* 0x000000ffff027224 */ /* 0x000fe200078e0a06 */
[----:B------:R-:W-:Y:S02]  /*2450*/  @!P0 SHF.R.U32.HI R3, RZ, R3, R7 ;  /* 0x00000003ff038219 */ /* 0x000fe40000011607 */
[----:B------:R-:W-:Y:S01]  /*2460*/  IADD3 R7, PT, PT, -R5, RZ, RZ ;  /* 0x000000ff05077210 */ /* 0x000fe20007ffe1ff */
[----:B------:R-:W-:Y:S01]  /*2470*/  IMAD R2, R22, R2, R5 ;  /* 0x0000000216027224 */ /* 0x000fe200078e0205 */
        /* <DEDUP_REMOVED lines=10> */
.L_x_41:
[----:B------:R-:W1:Y:S02]  /*2520*/  LDCU UR8, c[0x0][0xb30] ;  /* 0x00016600ff0877ac */ /* 0x000e640008000800 */
[----:B-1----:R-:W-:-:S09]  /*2530*/  UISETP.NE.AND UP0, UPT, UR8, 0x1, UPT ;  /* 0x000000010800788c */ /* 0x002fd2000bf05270 */
[----:B------:R-:W-:Y:S05]  /*2540*/  BRA.U UP0, `(.L_x_42) ;  /* 0x0000000100407547 */ /* 0x000fea000b800000 */
[----:B------:R-:W1:Y:S08]  /*2550*/  LDC.64 R4, c[0x0][0xb10] ;  /* 0x0002c400ff047b82 */ /* 0x000e700000000a00 */
[----:B------:R-:W2:Y:S08]  /*2560*/  LDC.64 R2, c[0x0][0xb18] ;  /* 0x0002c600ff027b82 */ /* 0x000eb00000000a00 */
[----:B------:R-:W4:Y:S08]  /*2570*/  LDC R6, c[0x0][0xb20] ;  /* 0x0002c800ff067b82 */ /* 0x000f300000000800 */
[----:B------:R-:W3:Y:S01]  /*2580*/  LDC R7, c[0x0][0xb0c] ;  /* 0x0002c300ff077b82 */ /* 0x000ee20000000800 */
[----:B-1----:R-:W-:-:S05]  /*2590*/  IMAD.HI.U32 R4, R10, R4, RZ ;  /* 0x000000040a047227 */ /* 0x002fca00078e00ff */
[----:B------:R-:W-:Y:S01]  /*25a0*/  SHF.R.U32.HI R4, RZ, R5, R4 ;  /* 0x00000005ff047219 */ /* 0x000fe20000011604 */
[----:B--2---:R-:W-:Y:S01]  /*25b0*/  IMAD.HI.U32 R3, R9, R3, RZ ;  /* 0x0000000309037227 */ /* 0x004fe200078e00ff */
[----:B------:R-:W-:-:S04]  /*25c0*/  ISETP.NE.AND P0, PT, R2, 0x1, PT ;  /* 0x000000010200780c */ /* 0x000fc80003f05270 */
[----:B----4-:R-:W-:-:S04]  /*25d0*/  SHF.R.U32.HI R3, RZ, R6, R3 ;  /* 0x00000006ff037219 */ /* 0x010fc80000011603 */
[----:B------:R-:W-:Y:S02]  /*25e0*/  SEL R3, R9, R3, !P0 ;  /* 0x0000000309037207 */ /* 0x000fe40004000000 */
[----:B---3--:R-:W-:-:S04]  /*25f0*/  ISETP.NE.AND P1, PT, R7, 0x1, PT ;  /* 0x000000010700780c */ /* 0x008fc80003f25270 */
[----:B------:R-:W-:-:S05]  /*2600*/  SEL R4, R10, R4, !P1 ;  /* 0x000000040a047207 */ /* 0x000fca0004800000 */
[----:B------:R-:W-:Y:S02]  /*2610*/  IMAD.IADD R5, R3, 0x1, -R4 ;  /* 0x0000000103057824 */ /* 0x000fe400078e0a04 */
[----:B------:R-:W-:Y:S02]  /*2620*/  IMAD.IADD R3, R4, 0x1, -R3 ;  /* 0x0000000104037824 */ /* 0x000fe400078e0a03 */
[----:B------:R-:W-:Y:S02]  /*2630*/  IMAD R10, R5, R7, R10 ;  /* 0x00000007050a7224 */ /* 0x000fe400078e020a */
[----:B------:R-:W-:-:S07]  /*2640*/  IMAD R9, R3, R2, R9 ;  /* 0x0000000203097224 */ /* 0x000fce00078e0209 */
.L_x_42:
[----:B------:R-:W-:Y:S01]  /*2650*/  VIADD R14, R14, 0x1 ;  /* 0x000000010e0e7836 */ /* 0x000fe20000000000 */
[----:B------:R-:W-:Y:S01]  /*2660*/  UPLOP3.LUT UP5, UPT, UPT, UPT, UPT, 0x80, 0x8 ;  /* 0x000000000008789c */ /* 0x000fe20003faf070 */
[----:B------:R-:W-:Y:S02]  /*2670*/  IMAD.IADD R24, R10, 0x1, R56 ;  /* 0x000000010a187824 */ /* 0x000fe400078e0238 */
[----:B------:R-:W-:Y:S01]  /*2680*/  IMAD.IADD R23, R9, 0x1, R47 ;  /* 0x0000000109177824 */ /* 0x000fe200078e022f */
[----:B------:R-:W-:-:S04]  /*2690*/  ISETP.NE.AND P0, PT, R14, 0x2, PT ;  /* 0x000000020e00780c */ /* 0x000fc80003f05270 */
[----:B------:R-:W-:Y:S02]  /*26a0*/  SEL R2, RZ, 0x1, P0 ;  /* 0x00000001ff027807 */ /* 0x000fe40000000000 */
[----:B------:R-:W-:Y:S02]  /*26b0*/  SEL R14, R14, RZ, P0 ;  /* 0x000000ff0e0e7207 */ /* 0x000fe40000000000 */
[----:B------:R-:W-:Y:S01]  /*26c0*/  LOP3.LUT R13, R13, R2, RZ, 0x3c, !PT ;  /* 0x000000020d0d7212 */ /* 0x000fe200078e3cff */
[----:B------:R-:W-:Y:S06]  /*26d0*/  @P2 BRA `(.L_x_43) ;  /* 0xfffffff000602947 */ /* 0x000fec000383ffff */
[----:B------:R-:W-:Y:S01]  /*26e0*/  UIADD3 UR6, UPT, UPT, UR6, 0x68, URZ ;  /* 0x0000006806067890 */ /* 0x000fe2000fffe0ff */
[----:B------:R-:W-:-:S03]  /*26f0*/  SHF.L.U32 R2, R15, 0x1f, RZ ;  /* 0x0000001f0f027819 */ /* 0x000fc600000006ff */
[----:B------:R-:W-:-:S09]  /*2700*/  ULEA UR4, UR23, UR6, 0x3 ;  /* 0x0000000617047291 */ /* 0x000fd2000f8e18ff */
[----:B------:R-:W1:Y:S02]  /*2710*/  SYNCS.PHASECHK.TRANS64.TRYWAIT P0, [UR4], R2 ;  /* 0x00000002ff0075a7 */ /* 0x000e640008001104 */
[----:B-1----:R-:W-:Y:S05]  /*2720*/  @!P0 BRA `(.L_x_44) ;  /* 0x0000006800648947 */ /* 0x002fea0003800000 */
.L_x_197:
[----:B------:R-:W-:-:S04]  /*2730*/  UIADD3 UR5, UPT, UPT, UR23, 0x1, URZ ;  /* 0x0000000117057890 */ /* 0x000fc8000fffe0ff */
[----:B------:R-:W-:-:S04]  /*2740*/  UISETP.NE.AND UP0, UPT, UR5, 0xd, UPT ;  /* 0x0000000d0500788c */ /* 0x000fc8000bf05270 */
[----:B------:R-:W-:Y:S02]  /*2750*/  USEL UR7, URZ, 0x1, UP0 ;  /* 0x00000001ff077887 */ /* 0x000fe40008000000 */
[----:B------:R-:W-:-:S04]  /*2760*/  USEL UR5, UR5, URZ, UP0 ;  /* 0x000000ff05057287 */ /* 0x000fc80008000000 */
[----:B------:R-:W-:Y:S01]  /*2770*/  ULEA UR4, UR5, UR6, 0x3 ;  /* 0x0000000605047291 */ /* 0x000fe2000f8e18ff */
[----:B-1----:R-:W-:-:S04]  /*2780*/  LOP3.LUT R2, R15, UR7, RZ, 0x3c, !PT ;  /* 0x000000070f027c12 */ /* 0x002fc8000f8e3cff */
[----:B------:R-:W-:-:S04]  /*2790*/  SHF.L.U32 R3, R2, 0x1f, RZ ;  /* 0x0000001f02037819 */ /* 0x000fc800000006ff */
[----:B------:R-:W1:Y:S02]  /*27a0*/  SYNCS.PHASECHK.TRANS64.TRYWAIT P0, [UR4], R3 ;  /* 0x00000003ff0075a7 */ /* 0x000e640008001104 */
[----:B-1----:R-:W-:Y:S05]  /*27b0*/  @!P0 BRA `(.L_x_45) ;  /* 0x0000006800588947 */ /* 0x002fea0003800000 */
.L_x_199:
[----:B------:R-:W-:-:S04]  /*27c0*/  UIADD3 UR5, UPT, UPT, UR5, 0x1, URZ ;  /* 0x0000000105057890 */ /* 0x000fc8000fffe0ff */
[----:B------:R-:W-:-:S04]  /*27d0*/  UISETP.NE.AND UP0, UPT, UR5, 0xd, UPT ;  /* 0x0000000d0500788c */ /* 0x000fc8000bf05270 */
[----:B------:R-:W-:Y:S02]  /*27e0*/  USEL UR7, URZ, 0x1, UP0 ;  /* 0x00000001ff077887 */ /* 0x000fe40008000000 */
[----:B------:R-:W-:-:S04]  /*27f0*/  USEL UR5, UR5, URZ, UP0 ;  /* 0x000000ff05057287 */ /* 0x000fc80008000000 */
[----:B------:R-:W-:Y:S01]  /*2800*/  ULEA UR4, UR5, UR6, 0x3 ;  /* 0x0000000605047291 */ /* 0x000fe2000f8e18ff */
[----:B------:R-:W-:-:S04]  /*2810*/  LOP3.LUT R2, R2, UR7, RZ, 0x3c, !PT ;  /* 0x0000000702027c12 */ /* 0x000fc8000f8e3cff */
[----:B-1----:R-:W-:-:S04]  /*2820*/  SHF.L.U32 R3, R2, 0x1f, RZ ;  /* 0x0000001f02037819 */ /* 0x002fc800000006ff */
[----:B------:R-:W1:Y:S02]  /*2830*/  SYNCS.PHASECHK.TRANS64.TRYWAIT P0, [UR4], R3 ;  /* 0x00000003ff0075a7 */ /* 0x000e640008001104 */
[----:B-1----:R-:W-:Y:S05]  /*2840*/  @!P0 BRA `(.L_x_46) ;  /* 0x00000068004c8947 */ /* 0x002fea0003800000 */
.L_x_201:
        /* <DEDUP_REMOVED lines=9> */
.L_x_203:
        /* <DEDUP_REMOVED lines=9> */
.L_x_205:
        /* <DEDUP_REMOVED lines=9> */
.L_x_207:
        /* <DEDUP_REMOVED lines=9> */
.L_x_209:
        /* <DEDUP_REMOVED lines=9> */
.L_x_211:
        /* <DEDUP_REMOVED lines=9> */
.L_x_213:
        /* <DEDUP_REMOVED lines=9> */
.L_x_215:
        /* <DEDUP_REMOVED lines=9> */
.L_x_217:
        /* <DEDUP_REMOVED lines=9> */
.L_x_219:
[----:B------:R-:W-:-:S04]  /*2d60*/  UIADD3 UR5, UPT, UPT, UR5, 0x1, URZ ;  /* 0x0000000105057890 */ /* 0x000fc8000fffe0ff */
[----:B------:R-:W-:-:S04]  /*2d70*/  UISETP.NE.AND UP0, UPT, UR5, 0xd, UPT ;  /* 0x0000000d0500788c */ /* 0x000fc8000bf05270 */
[----:B------:R-:W-:Y:S02]  /*2d80*/  USEL UR4, URZ, 0x1, UP0 ;  /* 0x00000001ff047887 */ /* 0x000fe40008000000 */
[----:B------:R-:W-:-:S04]  /*2d90*/  USEL UR5, UR5, URZ, UP0 ;  /* 0x000000ff05057287 */ /* 0x000fc80008000000 */
[----:B------:R-:W-:Y:S01]  /*2da0*/  ULEA UR5, UR5, UR6, 0x3 ;  /* 0x0000000605057291 */ /* 0x000fe2000f8e18ff */
[----:B------:R-:W-:-:S04]  /*2db0*/  LOP3.LUT R2, R2, UR4, RZ, 0x3c, !PT ;  /* 0x0000000402027c12 */ /* 0x000fc8000f8e3cff */
[----:B------:R-:W-:Y:S01]  /*2dc0*/  SHF.L.U32 R2, R2, 0x1f, RZ ;  /* 0x0000001f02027819 */ /* 0x000fe200000006ff */
[----:B-1-3--:R-:W-:-:S07]  /*2dd0*/  IMAD.U32 R0, RZ, RZ, UR5 ;  /* 0x00000005ff007e24 */ /* 0x00afce000f8e00ff */
.L_x_56:
[----:B-1----:R1:W2:Y:S02]  /*2de0*/  SYNCS.PHASECHK.TRANS64.TRYWAIT P0, [R0+URZ], R2 ;  /* 0x00000002000075a7 */ /* 0x0022a400080011ff */
[----:B--2---:R-:W-:Y:S05]  /*2df0*/  @!P0 NANOSLEEP.SYNCS 0x989680 ;  /* 0x009896800000895d */ /* 0x004fea0003900000 */
[----:B------:R-:W2:Y:S02]  /*2e00*/  @!P0 SYNCS.PHASECHK.TRANS64 P0, [R0+URZ], R2 ;  /* 0x00000002000085a7 */ /* 0x000ea400080010ff */
[----:B--2---:R-:W-:Y:S05]  /*2e10*/  @P0 EXIT ;  /* 0x000000000000094d */ /* 0x004fea0003800000 */
[----:B------:R-:W-:Y:S05]  /*2e20*/  BRA `(.L_x_56) ;  /* 0xfffffffc00ec7947 */ /* 0x000fea000383ffff */
.L_x_23:
[----:B------:R-:W-:-:S04]  /*2e30*/  UISETP.NE.AND UP1, UPT, UR37, URZ, UPT ;  /* 0x000000ff2500728c */ /* 0x000fc8000bf25270 */
[----:B------:R-:W-:-:S09]  /*2e40*/  UISETP.NE.OR UP1, UPT, UR10, 0x1, UP1 ;  /* 0x000000010a00788c */ /* 0x000fd20008f25670 */
[----:B------:R-:W-:Y:S05]  /*2e50*/  BRA.U UP1, `(.L_x_57) ;  /* 0x00000005014c7547 */ /* 0x000fea000b800000 */
[----:B------:R-:W-:Y:S01]  /*2e60*/  HFMA2 R11, -RZ, RZ, 0, 0 ;  /* 0x00000000ff0b7431 */ /* 0x000fe200000001ff */
[----:B------:R-:W-:Y:S01]  /*2e70*/  ISETP.GE.U32.AND P2, PT, R10, 0x2, PT ;  /* 0x000000020a00780c */ /* 0x000fe20003f46070 */
[----:B------:R-:W-:Y:S01]  /*2e80*/  IMAD.MOV.U32 R12, RZ, RZ, 0x1 ;  /* 0x00000001ff0c7424 */ /* 0x000fe200078e00ff */
[----:B------:R-:W-:Y:S01]  /*2e90*/  CS2R R8, SRZ ;  /* 0x0000000000087805 */ /* 0x000fe2000001ff00 */
[----:B------:R-:W-:Y:S01]  /*2ea0*/  IMAD.MOV.U32 R3, RZ, RZ, RZ ;  /* 0x000000ffff037224 */ /* 0x000fe200078e00ff */
[----:B------:R-:W-:Y:S01]  /*2eb0*/  UMOV UR4, 0x400 ;  /* 0x0000040000047882 */ /* 0x000fe20000000000 */
[----:B------:R-:W-:Y:S01]  /*2ec0*/  UMOV UR6, URZ ;  /* 0x000000ff00067c82 */ /* 0x000fe20008000000 */
[----:B------:R-:W-:-:S12]  /*2ed0*/  ULEA UR37, UR37, UR4, 0x18 ;  /* 0x0000000425257291 */ /* 0x000fd8000f8ec0ff */
.L_x_61:
[----:B------:R-:W-:Y:S02]  /*2ee0*/  LEA R0, R3, UR37, 0x3 ;  /* 0x0000002503007c11 */ /* 0x000fe4000f8e18ff */
[----:B------:R-:W-:-:S03]  /*2ef0*/  SHF.L.U32 R4, R8, 0x1f, RZ ;  /* 0x0000001f08047819 */ /* 0x000fc600000006ff */
[----:B------:R-:W-:Y:S01]  /*2f00*/  VIADD R5, R0, 0x190 ;  /* 0x0000019000057836 */ /* 0x000fe20000000000 */
[----:B------:R-:W1:Y:S02]  /*2f10*/  SYNCS.PHASECHK.TRANS64.TRYWAIT P0, [R0+URZ+0x180], R4 ;  /* 0x00018004000075a7 */ /* 0x000e6400080011ff */
[----:B-1----:R-:W-:Y:S05]  /*2f20*/  @!P0 BRA `(.L_x_58) ;  /* 0x0000006400848947 */ /* 0x002fea0003800000 */
.L_x_220:
[----:B------:R-:W-:Y:S01]  /*2f30*/  ULEA UR5, UR6, UR37, 0x3 ;  /* 0x0000002506057291 */ /* 0x000fe2000f8e18ff */
[----:B-1----:R-:W-:Y:S01]  /*2f40*/  PRMT R0, RZ, 0x654, R5 ;  /* 0x00000654ff007816 */ /* 0x002fe20000000005 */
[----:B------:R-:W-:Y:S01]  /*2f50*/  @!P2 IMAD.MOV.U32 R4, RZ, RZ, 0x10 ;  /* 0x00000010ff04a424 */ /* 0x000fe200078e00ff */
[----:B------:R-:W-:Y:S01]  /*2f60*/  SHF.L.U32 R5, R12, 0x1f, RZ ;  /* 0x0000001f0c057819 */ /* 0x000fe200000006ff */
[----:B------:R-:W-:Y:S01]  /*2f70*/  UIADD3 UR4, UPT, UPT, UR5, 0x120, URZ ;  /* 0x0000012005047890 */ /* 0x000fe2000fffe0ff */
[----:B------:R1:W-:Y:S05]  /*2f80*/  SYNCS.ARRIVE.TRANS64.RED.A1T0 RZ, [R0+URZ], RZ ;  /* 0x000000ff00ff79a7 */ /* 0x0003ea00081004ff */
[----:B------:R-:W-:Y:S01]  /*2f90*/  IMAD.U32 R6, RZ, RZ, UR4 ;  /* 0x00000004ff067e24 */ /* 0x000fe2000f8e00ff */
[----:B------:R-:W2:Y:S04]  /*2fa0*/  SYNCS.PHASECHK.TRANS64.TRYWAIT P0, [UR5+0x130], R5 ;  /* 0x00013005ff0075a7 */ /* 0x000ea80008001105 */
[----:B------:R-:W-:Y:S01]  /*2fb0*/  PRMT R6, R10, 0x654, R6 ;  /* 0x000006540a067816 */ /* 0x000fe20000000006 */
[----:B-12---:R-:W-:Y:S06]  /*2fc0*/  @!P0 BRA `(.L_x_59) ;  /* 0x0000006400708947 */ /* 0x006fec0003800000 */
.L_x_222:
[----:B------:R-:W-:Y:S01]  /*2fd0*/  ULEA UR4, UR6, UR37, 0x4 ;  /* 0x0000002506047291 */ /* 0x000fe2000f8e20ff */
[----:B------:R-:W-:Y:S01]  /*2fe0*/  SEL R2, R6, R2, !P2 ;  /* 0x0000000206027207 */ /* 0x000fe20005000000 */
[----:B------:R-:W-:Y:S01]  /*2ff0*/  UIADD3 UR5, UPT, UPT, UR5, 0x120, URZ ;  /* 0x0000012005057890 */ /* 0x000fe2000fffe0ff */
[----:B-1----:R-:W-:Y:S01]  /*3000*/  LEA R0, R11, UR37, 0x3 ;  /* 0x000000250b007c11 */ /* 0x002fe2000f8e18ff */
[----:B------:R-:W-:Y:S01]  /*3010*/  UIADD3 UR4, UPT, UPT, UR4, 0x1b0, URZ ;  /* 0x000001b004047890 */ /* 0x000fe2000fffe0ff */
[----:B------:R1:W-:Y:S01]  /*3020*/  @!P2 SYNCS.ARRIVE.TRANS64.RED RZ, [R2+URZ], R4 ;  /* 0x0000000402ffa9a7 */ /* 0x0003e200080004ff */
[----:B------:R-:W-:Y:S01]  /*3030*/  UIADD3 UR6, UPT, UPT, UR6, 0x1, URZ ;  /* 0x0000000106067890 */ /* 0x000fe2000fffe0ff */
[----:B------:R-:W-:-:S03]  /*3040*/  VIADD R3, R3, 0x1 ;  /* 0x0000000103037836 */ /* 0x000fc60000000000 */
[----:B------:R-:W-:Y:S02]  /*3050*/  UISETP.NE.AND UP0, UPT, UR6, 0x2, UPT ;  /* 0x000000020600788c */ /* 0x000fe4000bf05270 */
[----:B------:R-:W-:Y:S01]  /*3060*/  ISETP.NE.AND P0, PT, R3, 0x2, PT ;  /* 0x000000020300780c */ /* 0x000fe20003f05270 */
[----:B------:R-:W-:Y:S06]  /*3070*/  UGETNEXTWORKID.BROADCAST [UR4], [UR5] ;  /* 0x00000000040073ca */ /* 0x000fec0008000100 */
[----:B------:R-:W-:Y:S02]  /*3080*/  USEL UR4, URZ, 0x1, UP0 ;  /* 0x00000001ff047887 */ /* 0x000fe40008000000 */
[----:B------:R-:W-:-:S04]  /*3090*/  USEL UR6, UR6, URZ, UP0 ;  /* 0x000000ff06067287 */ /* 0x000fc80008000000 */
[----:B------:R-:W-:Y:S02]  /*30a0*/  LOP3.LUT R12, R12, UR4, RZ, 0x3c, !PT ;  /* 0x000000040c0c7c12 */ /* 0x000fe4000f8e3cff */
[----:B-1----:R-:W-:-:S04]  /*30b0*/  SHF.L.U32 R4, R9, 0x1f, RZ ;  /* 0x0000001f09047819 */ /* 0x002fc800000006ff */
[----:B------:R-:W1:Y:S02]  /*30c0*/  SYNCS.PHASECHK.TRANS64.TRYWAIT P1, [R0+URZ+0x120], R4 ;  /* 0x00012004000075a7 */ /* 0x000e6400080211ff */
[----:B-1----:R-:W-:Y:S05]  /*30d0*/  @!P1 BRA `(.L_x_60) ;  /* 0x0000006400449947 */ /* 0x002fea0003800000 */
.L_x_223:
[----:B-1----:R-:W-:Y:S01]  /*30e0*/  LEA R4, R11, UR37, 0x4 ;  /* 0x000000250b047c11 */ /* 0x002fe2000f8e20ff */
[----:B------:R-:W-:Y:S01]  /*30f0*/  VIADD R0, R0, 0x130 ;  /* 0x0000013000007836 */ /* 0x000fe20000000000 */
[----:B------:R-:W-:Y:S01]  /*3100*/  SEL R3, R3, RZ, P0 ;  /* 0x000000ff03037207 */ /* 0x000fe20000000000 */
[----:B------:R-:W-:-:S03]  /*3110*/  VIADD R11, R11, 0x1 ;  /* 0x000000010b0b7836 */ /* 0x000fc60000000000 */
[----:B------:R-:W1:Y:S01]  /*3120*/  LDS.128 R4, [R4+0x1b0] ;  /* 0x0001b00004047984 */ /* 0x000e620000000c00 */
[----:B------:R-:W-:Y:S02]  /*3130*/  PRMT R0, RZ, 0x654, R0 ;  /* 0x00000654ff007816 */ /* 0x000fe40000000000 */
[C---:B------:R-:W-:Y:S01]  /*3140*/  ISETP.NE.AND P1, PT, R11.reuse, 0x2, PT ;  /* 0x000000020b00780c */ /* 0x040fe20003f25270 */
[----:B------:R-:W-:Y:S01]  /*3150*/  @!PT LDS RZ, [RZ] ;  /* 0x00000000fffff984 */ /* 0x000fe20000000800 */
[----:B------:R-:W-:Y:S01]  /*3160*/  @!PT LDS RZ, [RZ] ;  /* 0x00000000fffff984 */ /* 0x000fe20000000800 */
[----:B------:R-:W-:Y:S01]  /*3170*/  @!PT LDS RZ, [RZ] ;  /* 0x00000000fffff984 */ /* 0x000fe20000000800 */
[----:B------:R-:W-:Y:S01]  /*3180*/  @!PT LDS RZ, [RZ] ;  /* 0x00000000fffff984 */ /* 0x000fe20000000800 */
[----:B------:R2:W-:Y:S06]  /*3190*/  MEMBAR.ALL.CTA ;  /* 0x0000000000007992 */ /* 0x0005ec0000008000 */
[----:B--2---:R-:W2:Y:S01]  /*31a0*/  FENCE.VIEW.ASYNC.S ;  /* 0x00000000000073c6 */ /* 0x004ea20000000000 */
[----:B------:R-:W-:Y:S01]  /*31b0*/  SEL R11, R11, RZ, P1 ;  /* 0x000000ff0b0b7207 */ /* 0x000fe20000800000 */
[----:B--2---:R2:W-:Y:S01]  /*31c0*/  SYNCS.ARRIVE.TRANS64.RED.A1T0 RZ, [R0+URZ], RZ ;  /* 0x000000ff00ff79a7 */ /* 0x0045e200081004ff */
[----:B-1----:R-:W-:-:S02]  /*31d0*/  LOP3.LUT P3, RZ, R6, 0x1, RZ, 0xc0, !PT ;  /* 0x0000000106ff7812 */ /* 0x002fc4000786c0ff */
[----:B------:R-:W-:-:S04]  /*31e0*/  SEL R4, RZ, 0x1, P1 ;  /* 0x00000001ff047807 */ /* 0x000fc80000800000 */
[----:B------:R-:W-:Y:S02]  /*31f0*/  LOP3.LUT R9, R9, R4, RZ, 0x3c, !PT ;  /* 0x0000000409097212 */ /* 0x000fe400078e3cff */
[----:B--2---:R-:W-:-:S04]  /*3200*/  SEL R0, RZ, 0x1, P0 ;  /* 0x00000001ff007807 */ /* 0x004fc80000000000 */
[----:B------:R-:W-:Y:S01]  /*3210*/  LOP3.LUT R8, R8, R0, RZ, 0x3c, !PT ;  /* 0x0000000008087212 */ /* 0x000fe200078e3cff */
[----:B------:R-:W-:Y:S06]  /*3220*/  @P3 BRA `(.L_x_61) ;  /* 0xfffffffc002c3947 */ /* 0x000fec000383ffff */
[----:B------:R-:W-:Y:S01]  /*3230*/  ULEA UR5, UR6, UR37, 0x3 ;  /* 0x0000002506057291 */ /* 0x000fe2000f8e18ff */
[----:B------:R-:W-:-:S08]  /*3240*/  SHF.L.U32 R2, R12, 0x1f, RZ ;  /* 0x0000001f0c027819 */ /* 0x000fd000000006ff */
[----:B------:R-:W1:Y:S02]  /*3250*/  SYNCS.PHASECHK.TRANS64 P0, [UR5+0x130], R2 ;  /* 0x00013002ff0075a7 */ /* 0x000e640008001005 */
[----:B-1----:R-:W-:Y:S05]  /*3260*/  @P0 BRA `(.L_x_62) ;  /* 0x0000000000080947 */ /* 0x002fea0003800000 */
[----:B------:R-:W1:Y:S02]  /*3270*/  SYNCS.PHASECHK.TRANS64.TRYWAIT P0, [UR5+0x130], R2 ;  /* 0x00013002ff0075a7 */ /* 0x000e640008001105 */
[----:B-1----:R-:W-:Y:S05]  /*3280*/  @!P0 BRA `(.L_x_63) ;  /* 0x0000006000ec8947 */ /* 0x002fea0003800000 */
.L_x_62:
[----:B------:R-:W-:-:S04]  /*3290*/  UIADD3 UR4, UPT, UPT, UR6, 0x1, URZ ;  /* 0x0000000106047890 */ /* 0x000fc8000fffe0ff */
[----:B------:R-:W-:-:S04]  /*32a0*/  UISETP.NE.AND UP0, UPT, UR4, 0x2, UPT ;  /* 0x000000020400788c */ /* 0x000fc8000bf05270 */
[----:B------:R-:W-:Y:S02]  /*32b0*/  USEL UR7, URZ, 0x1, UP0 ;  /* 0x00000001ff077887 */ /* 0x000fe40008000000 */
[----:B------:R-:W-:-:S04]  /*32c0*/  USEL UR4, UR4, URZ, UP0 ;  /* 0x000000ff04047287 */ /* 0x000fc80008000000 */
[----:B------:R-:W-:Y:S01]  /*32d0*/  ULEA UR4, UR4, UR37, 0x3 ;  /* 0x0000002504047291 */ /* 0x000fe2000f8e18ff */
[----:B-1----:R-:W-:-:S04]  /*32e0*/  LOP3.LUT R2, R12, UR7, RZ, 0x3c, !PT ;  /* 0x000000070c027c12 */ /* 0x002fc8000f8e3cff */
[----:B------:R-:W-:-:S04]  /*32f0*/  SHF.L.U32 R0, R2, 0x1f, RZ ;  /* 0x0000001f02007819 */ /* 0x000fc800000006ff */
[----:B------:R-:W1:Y:S02]  /*3300*/  SYNCS.PHASECHK.TRANS64 P0, [UR4+0x130], R0 ;  /* 0x00013000ff0075a7 */ /* 0x000e640008001004 */
[----:B-1----:R-:W-:Y:S05]  /*3310*/  @P0 EXIT ;  /* 0x000000000000094d */ /* 0x002fea0003800000 */
[----:B------:R-:W-:Y:S02]  /*3320*/  SHF.L.U32 R2, R2, 0x1f, RZ ;  /* 0x0000001f02027819 */ /* 0x000fe400000006ff */
[----:B------:R-:W-:-:S07]  /*3330*/  MOV R0, UR4 ;  /* 0x0000000400007c02 */ /* 0x000fce0008000f00 */
.L_x_64:
[----:B-1----:R1:W2:Y:S02]  /*3340*/  SYNCS.PHASECHK.TRANS64.TRYWAIT P0, [R0+URZ+0x130], R2 ;  /* 0x00013002000075a7 */ /* 0x0022a400080011ff */
[----:B--2---:R-:W-:Y:S05]  /*3350*/  @!P0 NANOSLEEP.SYNCS 0x989680 ;  /* 0x009896800000895d */ /* 0x004fea0003900000 */
[----:B------:R-:W2:Y:S02]  /*3360*/  @!P0 SYNCS.PHASECHK.TRANS64 P0, [R0+URZ+0x130], R2 ;  /* 0x00013002000085a7 */ /* 0x000ea400080010ff */
[----:B--2---:R-:W-:Y:S05]  /*3370*/  @P0 EXIT ;  /* 0x000000000000094d */ /* 0x004fea0003800000 */
[----:B------:R-:W-:Y:S05]  /*3380*/  BRA `(.L_x_64) ;  /* 0xfffffffc00ec7947 */ /* 0x000fea000383ffff */
.L_x_57:
[----:B------:R-:W-:Y:S05]  /*3390*/  BRA.U UP4, `(.L_x_65) ;  /* 0x0000001104d87547 */ /* 0x000fea000b800000 */
[----:B------:R-:W-:Y:S01]  /*33a0*/  UMOV UR6, 0x40 ;  /* 0x0000004000067882 */ /* 0x000fe20000000000 */
[----:B------:R-:W-:Y:S01]  /*33b0*/  NOP ;  /* 0x0000000000007918 */ /* 0x000fe20000000000 */
[----:B------:R-:W-:Y:S01]  /*33c0*/  ULEA UR6, UR37, UR6, 0x18 ;  /* 0x0000000625067291 */ /* 0x000fe2000f8ec0ff */
[----:B------:R-:W-:Y:S02]  /*33d0*/  UMOV UR7, 0x400 ;  /* 0x0000040000077882 */ /* 0x000fe40000000000 */
[----:B------:R-:W-:-:S06]  /*33e0*/  ULEA UR37, UR37, UR7, 0x18 ;  /* 0x0000000725257291 */ /* 0x000fcc000f8ec0ff */
[----:B------:R-:W1:Y:S02]  /*33f0*/  LDS.U8 R2, [UR6+0x1c] ;  /* 0x00001c06ff027984 */ /* 0x000e640008000000 */
[----:B-1----:R-:W-:-:S13]  /*3400*/  ISETP.NE.AND P0, PT, R2, RZ, PT ;  /* 0x000000ff0200720c */ /* 0x002fda0003f05270 */
[----:B------:R-:W-:Y:S05]  /*3410*/  @P0 BRA `(.L_x_66) ;  /* 0x0000000400080947 */ /* 0x000fea0003800000 */
[----:B------:R-:W-:Y:S02]  /*3420*/  UISETP.NE.U32.AND UP0, UPT, UR5, 0x1, UPT ;  /* 0x000000010500788c */ /* 0x000fe4000bf05070 */
[----:B------:R-:W-:-:S07]  /*3430*/  UIADD3 UR8, UPT, UPT, UR6, 0x8, URZ ;  /* 0x0000000806087890 */ /* 0x000fce000fffe0ff */
[----:B------:R-:W-:Y:S05]  /*3440*/  BRA.U !UP0, `(.L_x_67) ;  /* 0x00000001089c7547 */ /* 0x000fea000b800000 */
[----:B------:R-:W-:Y:S01]  /*3450*/  ELECT P0, URZ, PT ;  /* 0x0000000000ff782f */ /* 0x000fe20003800000 */
[----:B------:R-:W-:-:S12]  /*3460*/  BSSY B0, `(.L_x_67) ;  /* 0x0000025000007945 */ /* 0x000fd80003800000 */
[----:B------:R-:W-:Y:S05]  /*3470*/  @!P0 BRA `(.L_x_68) ;  /* 0x00000000008c8947 */ /* 0x000fea0003800000 */
[----:B------:R-:W-:-:S05]  /*3480*/  UMOV UR7, 0x10 ;  /* 0x0000001000077882 */ /* 0x000fca0000000000 */
[----:B------:R-:W-:Y:S04]  /*3490*/  DEPBAR.LE SB1, 0x36 ;  /* 0x00009d800000791a */ /* 0x000fe80000000000 */
[----:B------:R-:W1:Y:S02]  /*34a0*/  UTCATOMSWS.2CTA.FIND_AND_SET.ALIGN UP1, UR7, UR7 ;  /* 0x00000007000775e3 */ /* 0x000e640008220800 */
[----:B-1----:R-:W-:Y:S01]  /*34b0*/  MOV R10, UR7 ;  /* 0x00000007000a7c02 */ /* 0x002fe20008000f00 */
[----:B------:R-:W-:Y:S06]  /*34c0*/  BRA.U UP1, `(.L_x_69) ;  /* 0x0000000101187547 */ /* 0x000fec000b800000 */
.L_x_70:
[----:B------:R-:W-:Y:S05]  /*34d0*/  NANOSLEEP 0x64 ;  /* 0x000000640000795d */ /* 0x000fea0003800000 */
[----:B------:R-:W-:-:S05]  /*34e0*/  UMOV UR7, 0x10 ;  /* 0x0000001000077882 */ /* 0x000fca0000000000 */
[----:B------:R-:W-:Y:S04]  /*34f0*/  DEPBAR.LE SB1, 0x36 ;  /* 0x00009d800000791a */ /* 0x000fe80000000000 */
[----:B------:R-:W1:Y:S02]  /*3500*/  UTCATOMSWS.2CTA.FIND_AND_SET.ALIGN UP1, UR7, UR7 ;  /* 0x00000007000775e3 */ /* 0x000e640008220800 */
[----:B-1----:R-:W-:Y:S01]  /*3510*/  MOV R10, UR7 ;  /* 0x00000007000a7c02 */ /* 0x002fe20008000f00 */
[----:B------:R-:W-:Y:S05]  /*3520*/  BRA.U !UP1, `(.L_x_70) ;  /* 0xfffffffd09e87547 */ /* 0x000fea000b83ffff */
.L_x_69:
[----:B------:R-:W1:Y:S01]  /*3530*/  LDS R5, [UR6+0x10] ;  /* 0x00001006ff057984 */ /* 0x000e620008000800 */
[----:B------:R-:W-:Y:S01]  /*3540*/  IMAD.U32 R3, RZ, RZ, UR37 ;  /* 0x00000025ff037e24 */ /* 0x000fe2000f8e00ff */
[----:B------:R-:W-:-:S03]  /*3550*/  MOV R2, UR4 ;  /* 0x0000000400027c02 */ /* 0x000fc60008000f00 */
[----:B------:R-:W-:Y:S01]  /*3560*/  VIADD R3, R3, 0x1d0 ;  /* 0x000001d003037836 */ /* 0x000fe20000000000 */
[----:B-1----:R-:W-:-:S04]  /*3570*/  SHF.L.U32 R5, R5, 0x1f, RZ ;  /* 0x0000001f05057819 */ /* 0x002fc800000006ff */
[----:B------:R-:W1:Y:S02]  /*3580*/  SYNCS.PHASECHK.TRANS64.TRYWAIT P0, [UR6+0x8], R5 ;  /* 0x00000805ff0075a7 */ /* 0x000e640008001106 */
[----:B-1----:R-:W-:Y:S05]  /*3590*/  @P0 BRA `(.L_x_71) ;  /* 0x0000000000080947 */ /* 0x002fea0003800000 */
[----:B------:R-:W1:Y:S02]  /*35a0*/  SYNCS.PHASECHK.TRANS64.TRYWAIT P0, [UR6+0x8], R5 ;  /* 0x00000805ff0075a7 */ /* 0x000e640008001106 */
[----:B-1----:R-:W-:Y:S05]  /*35b0*/  @!P0 BRA `(.L_x_72) ;  /* 0x0000006000388947 */ /* 0x002fea0003800000 */
.L_x_71:
[----:B-1----:R-:W-:Y:S01]  /*35c0*/  HFMA2 R4, -RZ, RZ, 0, 5.9604644775390625e-08 ;  /* 0x00000001ff047431 */ /* 0x002fe200000001ff */
[----:B------:R-:W-:Y:S01]  /*35d0*/  UPRMT UR7, UR4, 0x654, UR8 ;  /* 0x0000065404077896 */ /* 0x000fe20008000008 */
[----:B------:R-:W-:Y:S01]  /*35e0*/  IMAD.MOV.U32 R7, RZ, RZ, 0xffff ;  /* 0x0000ffffff077424 */ /* 0x000fe200078e00ff */
[----:B------:R-:W-:Y:S01]  /*35f0*/  PRMT R2, R2, 0x654, R3 ;  /* 0x0000065402027816 */ /* 0x000fe20000000003 */
[----:B------:R-:W-:Y:S02]  /*3600*/  IMAD.MOV.U32 R5, RZ, RZ, 0x4 ;  /* 0x00000004ff057424 */ /* 0x000fe400078e00ff */
[----:B------:R-:W-:Y:S01]  /*3610*/  IMAD.SHL.U32 R9, R10, 0x20, RZ ;  /* 0x000000200a097824 */ /* 0x000fe200078e00ff */
[----:B------:R-:W-:Y:S02]  /*3620*/  MOV R3, UR7 ;  /* 0x0000000700037c02 */ /* 0x000fe40008000f00 */
[-C--:B------:R-:W-:Y:S01]  /*3630*/  SHF.L.U32 R7, R7, R10.reuse, RZ ;  /* 0x0000000a07077219 */ /* 0x080fe200000006ff */
[----:B------:R1:W-:Y:S01]  /*3640*/  SYNCS.ARRIVE.TRANS64.RED RZ, [UR7], R5 ;  /* 0x00000005ffff79a7 */ /* 0x0003e20008000407 */
[----:B------:R-:W-:Y:S01]  /*3650*/  SHF.L.U32 R6, R4, R10, RZ ;  /* 0x0000000a04067219 */ /* 0x000fe200000006ff */
[----:B------:R1:W-:Y:S04]  /*3660*/  STS [UR37+0x1d0], R9 ;  /* 0x0001d009ff007988 */ /* 0x0003e80008000825 */
[----:B------:R1:W-:Y:S04]  /*3670*/  STAS [R2.64], R10 ;  /* 0x0000000a02007dbd */ /* 0x0003e8000c0008ff */
[----:B------:R1:W-:Y:S04]  /*3680*/  ATOMS.OR RZ, [UR6+0x14], R7 ;  /* 0x00001407ffff798c */ /* 0x0003e8000b000006 */
[----:B------:R1:W-:Y:S04]  /*3690*/  ATOMS.OR RZ, [UR6+0x18], R6 ;  /* 0x00001806ffff798c */ /* 0x0003e8000b000006 */
[----:B------:R1:W-:Y:S02]  /*36a0*/  ATOMS.XOR RZ, [UR6+0x10], R4 ;  /* 0x00001004ffff798c */ /* 0x0003e4000b800006 */
.L_x_68:
[----:B------:R-:W-:Y:S05]  /*36b0*/  BSYNC B0 ;  /* 0x0000000000007941 */ /* 0x000fea0003800000 */
.L_x_67:
[----:B------:R-:W-:Y:S05]  /*36c0*/  BRA.U UP0, `(.L_x_73) ;  /* 0x00000001006c7547 */ /* 0x000fea000b800000 */
[----:B------:R-:W-:-:S03]  /*36d0*/  UMOV UR7, 0xffffffff ;  /* 0xffffffff00077882 */ /* 0x000fc60000000000 */
[----:B------:R-:W-:Y:S05]  /*36e0*/  BRA.DIV UR7, `(.L_x_74) ;  /* 0x0000006207047947 */ /* 0x000fea000b800000 */
[----:B------:R-:W-:-:S13]  /*36f0*/  ELECT P6, URZ, PT ;  /* 0x0000000000ff782f */ /* 0x000fda00038c0000 */
.L_x_227:
[----:B------:R-:W-:Y:S05]  /*3700*/  @!P6 BRA `(.L_x_73) ;  /* 0x00000000005ce947 */ /* 0x000fea0003800000 */
[----:B-1----:R-:W1:Y:S02]  /*3710*/  LDS R3, [UR6+0x10] ;  /* 0x00001006ff037984 */ /* 0x002e640008000800 */
[----:B-1----:R-:W-:-:S04]  /*3720*/  SHF.L.U32 R3, R3, 0x1f, RZ ;  /* 0x0000001f03037819 */ /* 0x002fc800000006ff */
[----:B------:R-:W1:Y:S02]  /*3730*/  SYNCS.PHASECHK.TRANS64.TRYWAIT P0, [UR6+0x8], R3 ;  /* 0x00000803ff0075a7 */ /* 0x000e640008001106 */
[----:B-1----:R-:W-:Y:S05]  /*3740*/  @P0 BRA `(.L_x_75) ;  /* 0x0000000000080947 */ /* 0x002fea0003800000 */
[----:B------:R-:W1:Y:S02]  /*3750*/  SYNCS.PHASECHK.TRANS64.TRYWAIT P0, [UR6+0x8], R3 ;  /* 0x00000803ff0075a7 */ /* 0x000e640008001106 */
[----:B-1----:R-:W-:Y:S05]  /*3760*/  @!P0 BRA `(.L_x_76) ;  /* 0x0000006000048947 */ /* 0x002fea0003800000 */
.L_x_75:
[----:B------:R-:W2:Y:S01]  /*3770*/  LDS R5, [UR37+0x1d0] ;  /* 0x0001d025ff057984 */ /* 0x000ea20008000800 */
[----:B-1----:R-:W-:Y:S02]  /*3780*/  HFMA2 R2, -RZ, RZ, 0, 5.9604644775390625e-08 ;  /* 0x00000001ff027431 */ /* 0x002fe400000001ff */
[----:B------:R-:W-:Y:S01]  /*3790*/  IMAD.MOV.U32 R3, RZ, RZ, 0xffff ;  /* 0x0000ffffff037424 */ /* 0x000fe200078e00ff */
[----:B------:R-:W-:Y:S01]  /*37a0*/  UPRMT UR7, UR4, 0x654, UR8 ;  /* 0x0000065404077896 */ /* 0x000fe20008000008 */
[----:B--2---:R-:W-:-:S03]  /*37b0*/  IMAD.SHL.U32 R4, R5, 0x20, RZ ;  /* 0x0000002005047824 */ /* 0x004fc600078e00ff */
[-C--:B------:R-:W-:Y:S02]  /*37c0*/  SHF.L.U32 R3, R3, R5.reuse, RZ ;  /* 0x0000000503037219 */ /* 0x080fe400000006ff */
[----:B------:R-:W-:Y:S01]  /*37d0*/  SHF.L.U32 R5, R2, R5, RZ ;  /* 0x0000000502057219 */ /* 0x000fe200000006ff */
[----:B------:R2:W-:Y:S04]  /*37e0*/  STS [UR37+0x1d0], R4 ;  /* 0x0001d004ff007988 */ /* 0x0005e80008000825 */
[----:B------:R2:W-:Y:S04]  /*37f0*/  ATOMS.OR RZ, [UR6+0x14], R3 ;  /* 0x00001403ffff798c */ /* 0x0005e8000b000006 */
[----:B------:R2:W-:Y:S01]  /*3800*/  ATOMS.OR RZ, [UR6+0x18], R5 ;  /* 0x00001805ffff798c */ /* 0x0005e2000b000006 */
[----:B------:R-:W-:Y:S03]  /*3810*/  SYNCS.ARRIVE.TRANS64.RED.A1T0 RZ, [UR7], RZ ;  /* 0x000000ffffff79a7 */ /* 0x000fe60008100407 */
[----:B------:R2:W-:Y:S01]  /*3820*/  ATOMS.XOR RZ, [UR6+0x10], R2 ;  /* 0x00001002ffff798c */ /* 0x0005e2000b800006 */
[----:B------:R-:W-:Y:S05]  /*3830*/  BRA `(.L_x_73) ;  /* 0x0000000000107947 */ /* 0x000fea0003800000 */
.L_x_66:
[----:B------:R-:W-:-:S05]  /*3840*/  MOV R2, 0xffffffff ;  /* 0xffffffff00027802 */ /* 0x000fca0000000f00 */
[----:B------:R1:W-:Y:S02]  /*3850*/  STS [UR37+0x1d0], R2 ;  /* 0x0001d002ff007988 */ /* 0x0003e40008000825 */
[----:B-1----:R-:W-:Y:S02]  /*3860*/  MOV R2, 0x3880 ;  /* 0x0000388000027802 */ /* 0x002fe40000000f00 */
[----:B-----5:R-:W-:Y:S05]  /*3870*/  CALL.REL.NOINC `($__internal_1_$__cuda_sm10x_tcgen05_guardrail_trap_phase_invalid_during_alloc) ;  /* 0x0000006400987944 */ /* 0x020fea0003c00000 */
.L_x_73:
[----:B------:R-:W-:Y:S05]  /*3880*/  WARPSYNC.ALL ;  /* 0x0000000000007948 */ /* 0x000fea0003800000 */
[----:B------:R-:W3:Y:S01]  /*3890*/  S2UR UR7, SR_CgaCtaId ;  /* 0x00000000000779c3 */ /* 0x000ee20000008800 */
[----:B------:R-:W-:Y:S01]  /*38a0*/  UMOV UR6, 0x400 ;  /* 0x0000040000067882 */ /* 0x000fe20000000000 */
[----:B------:R-:W-:-:S06]  /*38b0*/  NOP ;  /* 0x0000000000007918 */ /* 0x000fcc0000000000 */
[----:B------:R-:W-:Y:S06]  /*38c0*/  BAR.ARV 0x6, 0xa0 ;  /* 0x0182800000007b1d */ /* 0x000fec0000002000 */
[----:B------:R-:W4:Y:S01]  /*38d0*/  LDCU UR8, c[0x0][0x38c] ;  /* 0x00007180ff0877ac */ /* 0x000f220008000800 */
[----:B------:R-:W-:Y:S01]  /*38e0*/  LOP3.LUT R0, R0, 0xffff, RZ, 0xc0, !PT ;  /* 0x0000ffff00007812 */ /* 0x000fe200078ec0ff */
[----:B-1----:R-:W-:Y:S01]  /*38f0*/  IMAD.MOV.U32 R9, RZ, RZ, 0x1 ;  /* 0x00000001ff097424 */ /* 0x002fe200078e00ff */
[----:B------:R-:W-:Y:S01]  /*3900*/  LOP3.LUT R8, R8, 0xffff, RZ, 0xc0, !PT ;  /* 0x0000ffff08087812 */ /* 0x000fe200078ec0ff */
[----:B------:R-:W-:Y:S01]  /*3910*/  UMOV UR19, URZ ;  /* 0x000000ff00137c82 */ /* 0x000fe20008000000 */
[----:B------:R-:W-:Y:S01]  /*3920*/  R2UR UR11, R0 ;  /* 0x00000000000b72ca */ /* 0x000fe200000e0000 */
[----:B------:R-:W-:Y:S01]  /*3930*/  UMOV UR18, URZ ;  /* 0x000000ff00127c82 */ /* 0x000fe20008000000 */
[----:B------:R-:W-:Y:S01]  /*3940*/  R2UR UR12, R8 ;  /* 0x00000000080c72ca */ /* 0x000fe200000e0000 */
[----:B------:R-:W-:Y:S01]  /*3950*/  IMAD.MOV.U32 R8, RZ, RZ, RZ ;  /* 0x000000ffff087224 */ /* 0x000fe200078e00ff */
[----:B------:R-:W-:Y:S01]  /*3960*/  UMOV UR17, URZ ;  /* 0x000000ff00117c82 */ /* 0x000fe20008000000 */
[----:B---3--:R-:W-:-:S02]  /*3970*/  ULEA UR7, UR7, UR6, 0x18 ;  /* 0x0000000607077291 */ /* 0x008fc4000f8ec0ff */
[----:B------:R-:W-:Y:S02]  /*3980*/  UISETP.NE.AND UP2, UPT, UR5, URZ, UPT ;  /* 0x000000ff0500728c */ /* 0x000fe4000bf45270 */
[----:B------:R-:W-:Y:S02]  /*3990*/  UIADD3 UR13, UPT, UPT, UR7, 0x4300, URZ ;  /* 0x00004300070d7890 */ /* 0x000fe4000fffe0ff */
[----:B------:R-:W-:Y:S02]  /*39a0*/  UIADD3 UR14, UPT, UPT, UR7, 0x1e300, URZ ;  /* 0x0001e300070e7890 */ /* 0x000fe4000fffe0ff */
[----:B----4-:R-:W-:Y:S01]  /*39b0*/  UIADD3 UR8, UPT, UPT, UR8, 0x3f, URZ ;  /* 0x0000003f08087890 */ /* 0x010fe2000fffe0ff */
[----:B--2---:R-:W1:Y:S01]  /*39c0*/  LDS R2, [UR7+0x1d0] ;  /* 0x0001d007ff027984 */ /* 0x004e620008000800 */
[----:B------:R-:W-:Y:S02]  /*39d0*/  USHF.R.U32.HI UR13, URZ, 0x4, UR13 ;  /* 0x00000004ff0d7899 */ /* 0x000fe4000801160d */
[----:B------:R-:W-:-:S02]  /*39e0*/  USHF.R.S32.HI UR6, URZ, 0x1f, UR8 ;  /* 0x0000001fff067899 */ /* 0x000fc40008011408 */
[----:B------:R-:W-:Y:S02]  /*39f0*/  USHF.R.U32.HI UR14, URZ, 0x4, UR14 ;  /* 0x00000004ff0e7899 */ /* 0x000fe4000801160e */
[----:B------:R-:W-:Y:S02]  /*3a00*/  ULEA.HI UR6, UR6, UR8, URZ, 0x6 ;  /* 0x0000000806067291 */ /* 0x000fe4000f8f30ff */
[----:B------:R-:W-:Y:S02]  /*3a10*/  ULOP3.LUT UR13, UR13, 0x3fff, URZ, 0xc0, !UPT ;  /* 0x00003fff0d0d7892 */ /* 0x000fe4000f8ec0ff */
[----:B------:R-:W-:Y:S02]  /*3a20*/  USHF.R.S32.HI UR6, URZ, 0x6, UR6 ;  /* 0x00000006ff067899 */ /* 0x000fe40008011406 */
[----:B------:R-:W-:Y:S02]  /*3a30*/  ULOP3.LUT UR14, UR14, 0x3fff, URZ, 0xc0, !UPT ;  /* 0x00003fff0e0e7892 */ /* 0x000fe4000f8ec0ff */
[----:B------:R-:W-:Y:S01]  /*3a40*/  UISETP.LT.AND UP0, UPT, UR6, 0x1, UPT ;  /* 0x000000010600788c */ /* 0x000fe2000bf01270 */
[----:B------:R-:W-:Y:S01]  /*3a50*/  UMOV UR28, 0x0 ;  /* 0x00000000001c7882 */ /* 0x000fe20000000000 */
[----:B------:R-:W-:Y:S01]  /*3a60*/  UMOV UR29, 0x8200010 ;  /* 0x08200010001d7882 */ /* 0x000fe20000000000 */
[----:B------:R-:W-:-:S02]  /*3a70*/  ULOP3.LUT UR13, UR13, 0x10000, URZ, 0xfc, !UPT ;  /* 0x000100000d0d7892 */ /* 0x000fc4000f8efcff */
[----:B------:R-:W-:Y:S02]  /*3a80*/  ULOP3.LUT UR14, UR14, 0x10000, URZ, 0xfc, !UPT ;  /* 0x000100000e0e7892 */ /* 0x000fe4000f8efcff */
[----:B------:R-:W-:Y:S01]  /*3a90*/  USEL UR20, UR6, 0x1, !UP0 ;  /* 0x0000000106147887 */ /* 0x000fe2000c000000 */
[----:B------:R-:W-:Y:S01]  /*3aa0*/  UMOV UR26, 0x0 ;  /* 0x00000000001a7882 */ /* 0x000fe20000000000 */
[----:B------:R-:W-:Y:S01]  /*3ab0*/  UMOV UR27, 0x8200010 ;  /* 0x08200010001b7882 */ /* 0x000fe20000000000 */
[----:B------:R-:W-:Y:S01]  /*3ac0*/  UMOV UR24, 0x0 ;  /* 0x0000000000187882 */ /* 0x000fe20000000000 */
[----:B------:R-:W-:Y:S01]  /*3ad0*/  UMOV UR25, 0x8200010 ;  /* 0x0820001000197882 */ /* 0x000fe20000000000 */
[----:B------:R-:W-:Y:S01]  /*3ae0*/  UMOV UR22, 0x0 ;  /* 0x0000000000167882 */ /* 0x000fe20000000000 */
[----:B------:R-:W-:Y:S01]  /*3af0*/  UMOV UR23, 0x8200010 ;  /* 0x0820001000177882 */ /* 0x000fe20000000000 */
[----:B-1----:R-:W-:Y:S02]  /*3b00*/  R2UR UR21, R2 ;  /* 0x00000000021572ca */ /* 0x002fe400000e0000 */
[----:B------:R-:W-:-:S13]  /*3b10*/  CS2R R2, SRZ ;  /* 0x0000000000027805 */ /* 0x000fda000001ff00 */
.L_x_84:
[C---:B------:R-:W-:Y:S02]  /*3b20*/  LEA R0, R8.reuse, UR7, 0x3 ;  /* 0x0000000708007c11 */ /* 0x040fe4000f8e18ff */
[----:B------:R-:W-:Y:S02]  /*3b30*/  SHF.L.U32 R4, R3, 0x1f, RZ ;  /* 0x0000001f03047819 */ /* 0x000fe400000006ff */
[----:B------:R-:W-:Y:S02]  /*3b40*/  LEA R5, R8, UR7, 0x4 ;  /* 0x0000000708057c11 */ /* 0x000fe4000f8e20ff */
[----:B------:R-:W1:Y:S02]  /*3b50*/  SYNCS.PHASECHK.TRANS64.TRYWAIT P0, [R0+URZ+0x120], R4 ;  /* 0x00012004000075a7 */ /* 0x000e6400080011ff */
[----:B-1-34-:R-:W-:Y:S05]  /*3b60*/  @!P0 BRA `(.L_x_77) ;  /* 0x0000005c001c8947 */ /* 0x01afea0003800000 */
.L_x_228:
[----:B-1----:R-:W1:Y:S01]  /*3b70*/  LDS.128 R4, [R5+0x1b0] ;  /* 0x0001b00005047984 */ /* 0x002e620000000c00 */
[----:B------:R-:W-:Y:S02]  /*3b80*/  VIADD R0, R0, 0x130 ;  /* 0x0000013000007836 */ /* 0x000fe40000000000 */
[----:B------:R-:W-:Y:S01]  /*3b90*/  VIADD R8, R8, 0x1 ;  /* 0x0000000108087836 */ /* 0x000fe20000000000 */
[----:B------:R-:W-:Y:S01]  /*3ba0*/  @!PT LDS RZ, [RZ] ;  /* 0x00000000fffff984 */ /* 0x000fe20000000800 */
[----:B------:R-:W-:Y:S01]  /*3bb0*/  @!PT LDS RZ, [RZ] ;  /* 0x00000000fffff984 */ /* 0x000fe20000000800 */
[----:B------:R-:W-:Y:S01]  /*3bc0*/  @!PT LDS RZ, [RZ] ;  /* 0x00000000fffff984 */ /* 0x000fe20000000800 */
[----:B------:R-:W-:Y:S01]  /*3bd0*/  @!PT LDS RZ, [RZ] ;  /* 0x00000000fffff984 */ /* 0x000fe20000000800 */
[----:B------:R2:W-:Y:S06]  /*3be0*/  MEMBAR.ALL.CTA ;  /* 0x0000000000007992 */ /* 0x0005ec0000008000 */
[----:B--2---:R-:W2:Y:S01]  /*3bf0*/  FENCE.VIEW.ASYNC.S ;  /* 0x00000000000073c6 */ /* 0x004ea20000000000 */
[----:B------:R-:W-:-:S04]  /*3c00*/  PRMT R0, RZ, 0x654, R0 ;  /* 0x00000654ff007816 */ /* 0x000fc80000000000 */
[----:B--2---:R2:W-:Y:S01]  /*3c10*/  SYNCS.ARRIVE.TRANS64.RED.A1T0 RZ, [R0+URZ], RZ ;  /* 0x000000ff00ff79a7 */ /* 0x0045e200081004ff */
[----:B-1----:R-:W-:Y:S01]  /*3c20*/  LOP3.LUT P1, RZ, R6, 0x1, RZ, 0xc0, !PT ;  /* 0x0000000106ff7812 */ /* 0x002fe2000782c0ff */
[----:B--2---:R-:W-:-:S12]  /*3c30*/  BRA.U UP2, `(.L_x_78) ;  /* 0x0000000502087547 */ /* 0x004fd8000b800000 */
[----:B------:R-:W1:Y:S01]  /*3c40*/  LDCU UR8, c[0x0][0x38c] ;  /* 0x00007180ff0877ac */ /* 0x000e620008000800 */
[----:B------:R-:W-:Y:S02]  /*3c50*/  PLOP3.LUT P2, PT, PT, PT, PT, 0x80, 0x8 ;  /* 0x000000000008781c */ /* 0x000fe40003f4f070 */
[----:B------:R-:W-:Y:S01]  /*3c60*/  SHF.L.U32 R4, R9, 0x1f, RZ ;  /* 0x0000001f09047819 */ /* 0x000fe200000006ff */
[----:B------:R-:W-:Y:S02]  /*3c70*/  ULEA UR9, UR19, UR7, 0x3 ;  /* 0x0000000713097291 */ /* 0x000fe4000f8e18ff */
[----:B------:R-:W-:Y:S02]  /*3c80*/  ULEA UR10, UR19, UR21, 0x6 ;  /* 0x00000015130a7291 */ /* 0x000fe4000f8e30ff */
[----:B-1----:R-:W-:-:S06]  /*3c90*/  UISETP.GE.AND UP0, UPT, UR8, 0x1, UPT ;  /* 0x000000010800788c */ /* 0x002fcc000bf06270 */
[----:B------:R-:W-:-:S05]  /*3ca0*/  PLOP3.LUT P0, PT, PT, PT, UP0, 0x80, 0x8 ;  /* 0x000000000008781c */ /* 0x000fca0003f0f008 */
[----:B------:R-:W-:-:S08]  /*3cb0*/  @UP0 ULEA UR8, UR18, UR7, 0x3 ;  /* 0x0000000712080291 */ /* 0x000fd0000f8e18ff */
[----:B------:R-:W-:-:S04]  /*3cc0*/  @P0 SHF.L.U32 R0, R2, 0x1f, RZ ;  /* 0x0000001f02000819 */ /* 0x000fc800000006ff */
[----:B------:R1:W2:Y:S01]  /*3cd0*/  @P0 SYNCS.PHASECHK.TRANS64.TRYWAIT P2, [UR8], R0 ;  /* 0x00000000ff0005a7 */ /* 0x0002a20008041108 */
[----:B------:R-:W3:Y:S02]  /*3ce0*/  SYNCS.PHASECHK.TRANS64.TRYWAIT P0, [UR9+0x160], R4 ;  /* 0x00016004ff0075a7 */ /* 0x000ee40008001109 */
[----:B-123--:R-:W-:Y:S05]  /*3cf0*/  @!P0 BRA `(.L_x_79) ;  /* 0x0000005800cc8947 */ /* 0x00efea0003800000 */
.L_x_230:
[----:B------:R-:W-:Y:S01]  /*3d00*/  UMOV UR16, UR17 ;  /* 0x0000001100107c82 */ /* 0x000fe20008000000 */
[----:B------:R-:W-:Y:S05]  /*3d10*/  BRA.U !UP0, `(.L_x_80) ;  /* 0x0000000108c07547 */ /* 0x000fea000b800000 */
[----:B------:R-:W-:Y:S02]  /*3d20*/  UIADD3 UR16, UPT, UPT, UR20, UR17, URZ ;  /* 0x0000001114107290 */ /* 0x000fe4000fffe0ff */
[----:B------:R-:W-:Y:S01]  /*3d30*/  UPLOP3.LUT UP3, UPT, UPT, UPT, UPT, 0x40, 0x4 ;  /* 0x000000000004789c */ /* 0x000fe20003f6e870 */
[----:B------:R-:W-:Y:S01]  /*3d40*/  UMOV UR15, UR6 ;  /* 0x00000006000f7c82 */ /* 0x000fe20008000000 */
[----:B------:R-:W-:-:S09]  /*3d50*/  UMOV UR46, UR18 ;  /* 0x00000012002e7c82 */ /* 0x000fd20008000000 */
.L_x_83:
[----:B--2---:R-:W-:Y:S01]  /*3d60*/  ULEA UR8, UR46, UR7, 0x3 ;  /* 0x000000072e087291 */ /* 0x004fe2000f8e18ff */
[----:B---3--:R-:W-:Y:S11]  /*3d70*/  @P2 BRA `(.L_x_81) ;  /* 0x00000000000c2947 */ /* 0x008ff60003800000 */
[----:B-1----:R-:W-:Y:S04]  /*3d80*/  SHF.L.U32 R4, R2, 0x1f, RZ ;  /* 0x0000001f02047819 */ /* 0x002fe800000006ff */
[----:B------:R-:W1:Y:S02]  /*3d90*/  SYNCS.PHASECHK.TRANS64.TRYWAIT P0, [UR8], R4 ;  /* 0x00000004ff0075a7 */ /* 0x000e640008001108 */
[----:B-1----:R-:W-:Y:S05]  /*3da0*/  @!P0 BRA `(.L_x_82) ;  /* 0x0000005800b88947 */ /* 0x002fea0003800000 */
.L_x_81:
[----:B------:R-:W-:Y:S01]  /*3db0*/  UISETP.NE.AND UP0, UPT, UR15, 0x1, UPT ;  /* 0x000000010f00788c */ /* 0x000fe2000bf05270 */
[----:B------:R-:W-:Y:S01]  /*3dc0*/  PLOP3.LUT P2, PT, PT, PT, PT, 0x80, 0x8 ;  /* 0x000000000008781c */ /* 0x000fe20003f4f070 */
[----:B------:R-:W-:Y:S02]  /*3dd0*/  UIADD3 UR18, UPT, UPT, UR46, 0x1, URZ ;  /* 0x000000012e127890 */ /* 0x000fe4000fffe0ff */
[----:B------:R-:W-:Y:S02]  /*3de0*/  ULEA UR32, UR46, UR14, 0x9 ;  /* 0x0000000e2e207291 */ /* 0x000fe4000f8e48ff */
[----:B------:R-:W-:Y:S01]  /*3df0*/  UISETP.NE.AND UP1, UPT, UR18, 0xd, UPT ;  /* 0x0000000d1200788c */ /* 0x000fe2000bf25270 */
[----:B------:R-:W-:Y:S01]  /*3e00*/  PLOP3.LUT P0, PT, PT, PT, UP0, 0x80, 0x8 ;  /* 0x000000000008781c */ /* 0x000fe20003f0f008 */
[----:B------:R-:W-:Y:S02]  /*3e10*/  UIADD3 UR44, UPT, UPT, UR32, 0x2, URZ ;  /* 0x00000002202c7890 */ /* 0x000fe4000fffe0ff */
[----:B------:R-:W-:Y:S02]  /*3e20*/  USEL UR31, URZ, 0x1, UP1 ;  /* 0x00000001ff1f7887 */ /* 0x000fe40008800000 */
[----:B------:R-:W-:Y:S02]  /*3e30*/  USEL UR18, UR18, URZ, UP1 ;  /* 0x000000ff12127287 */ /* 0x000fe40008800000 */
[----:B------:R-:W-:Y:S02]  /*3e40*/  UIADD3 UR40, UPT, UPT, UR32, 0x4, URZ ;  /* 0x0000000420287890 */ /* 0x000fe4000fffe0ff */
[----:B------:R-:W-:Y:S01]  /*3e50*/  @UP0 ULEA UR30, UR18, UR7, 0x3 ;  /* 0x00000007121e0291 */ /* 0x000fe2000f8e18ff */
[----:B------:R-:W-:Y:S01]  /*3e60*/  LOP3.LUT R2, R2, UR31, RZ, 0x3c, !PT ;  /* 0x0000001f02027c12 */ /* 0x000fe2000f8e3cff */
[----:B------:R-:W-:Y:S02]  /*3e70*/  UIADD3 UR36, UPT, UPT, UR32, 0x6, URZ ;  /* 0x0000000620247890 */ /* 0x000fe4000fffe0ff */
[----:B------:R-:W-:Y:S01]  /*3e80*/  UIADD3 UR8, UPT, UPT, UR8, 0x68, URZ ;  /* 0x0000006808087890 */ /* 0x000fe2000fffe0ff */
[----:B-1----:R-:W-:Y:S01]  /*3e90*/  @P0 SHF.L.U32 R0, R2, 0x1f, RZ ;  /* 0x0000001f02000819 */ /* 0x002fe200000006ff */
[----:B------:R-:W-:Y:S02]  /*3ea0*/  UIADD3 UR17, UPT, UPT, UR17, 0x1, URZ ;  /* 0x0000000111117890 */ /* 0x000fe4000fffe0ff */
[----:B------:R-:W-:Y:S01]  /*3eb0*/  UIADD3 UR15, UPT, UPT, UR15, -0x1, URZ ;  /* 0xffffffff0f0f7890 */ /* 0x000fe2000fffe0ff */
[----:B------:R2:W3:Y:S01]  /*3ec0*/  @P0 SYNCS.PHASECHK.TRANS64.TRYWAIT P2, [UR30], R0 ;  /* 0x00000000ff0005a7 */ /* 0x0004e2000804111e */
[----:B------:R-:W-:Y:S02]  /*3ed0*/  ULEA UR30, UR46, UR13, 0x9 ;  /* 0x0000000d2e1e7291 */ /* 0x000fe4000f8e48ff */
[----:B------:R-:W-:Y:S02]  /*3ee0*/  UISETP.NE.AND UP0, UPT, UR17, UR16, UPT ;  /* 0x000000101100728c */ /* 0x000fe4000bf05270 */
[----:B------:R-:W-:Y:S02]  /*3ef0*/  UIADD3 UR42, UPT, UPT, UR30, 0x2, URZ ;  /* 0x000000021e2a7890 */ /* 0x000fe4000fffe0ff */
[----:B------:R-:W-:Y:S02]  /*3f00*/  UIADD3 UR38, UPT, UPT, UR30, 0x4, URZ ;  /* 0x000000041e267890 */ /* 0x000fe4000fffe0ff */
[----:B------:R-:W-:Y:S01]  /*3f10*/  UIADD3 UR34, UPT, UPT, UR30, 0x6, URZ ;  /* 0x000000061e227890 */ /* 0x000fe2000fffe0ff */
[----:B------:R-:W-:Y:S01]  /*3f20*/  UMOV UR33, 0x40004040 ;  /* 0x4000404000217882 */ /* 0x000fe20000000000 */
[----:B------:R-:W-:Y:S01]  /*3f30*/  UMOV UR31, 0x40004040 ;  /* 0x40004040001f7882 */ /* 0x000fe20000000000 */
[----:B------:R-:W-:Y:S01]  /*3f40*/  UMOV UR45, 0x40004040 ;  /* 0x40004040002d7882 */ /* 0x000fe20000000000 */
[----:B------:R2:W-:Y:S01]  /*3f50*/  UTCHMMA.2CTA gdesc[UR30], gdesc[UR32], tmem[UR10], tmem[UR28], idesc[UR29], UP3 ;  /* 0x00ff1c201e0075ea */ /* 0x0005e20009a0000a */
[----:B------:R-:W-:Y:S01]  /*3f60*/  UPLOP3.LUT UP3, UPT, UPT, UPT, UPT, 0x80, 0x8 ;  /* 0x000000000008789c */ /* 0x000fe20003f6f070 */
[----:B------:R-:W-:Y:S01]  /*3f70*/  UMOV UR43, 0x40004040 ;  /* 0x40004040002b7882 */ /* 0x000fe20000000000 */
[----:B------:R-:W-:Y:S01]  /*3f80*/  UMOV UR41, 0x40004040 ;  /* 0x4000404000297882 */ /* 0x000fe20000000000 */
[----:B------:R2:W-:Y:S01]  /*3f90*/  UTCHMMA.2CTA gdesc[UR42], gdesc[UR44], tmem[UR10], tmem[UR26], idesc[UR27], UPT ;  /* 0x00ff1a2c2a0075ea */ /* 0x0005e2000ba0000a */
[----:B------:R-:W-:Y:S01]  /*3fa0*/  UMOV UR39, 0x40004040 ;  /* 0x4000404000277882 */ /* 0x000fe20000000000 */
[----:B------:R-:W-:Y:S01]  /*3fb0*/  UMOV UR37, 0x40004040 ;  /* 0x4000404000257882 */ /* 0x000fe20000000000 */
[----:B------:R-:W-:Y:S01]  /*3fc0*/  UMOV UR35, 0x40004040 ;  /* 0x4000404000237882 */ /* 0x000fe20000000000 */
[----:B------:R2:W-:Y:S01]  /*3fd0*/  UTCHMMA.2CTA gdesc[UR38], gdesc[UR40], tmem[UR10], tmem[UR24], idesc[UR25], UPT ;  /* 0x00ff1828260075ea */ /* 0x0005e2000ba0000a */
[----:B------:R2:W-:Y:S01]  /*3fe0*/  UTCHMMA.2CTA gdesc[UR34], gdesc[UR36], tmem[UR10], tmem[UR22], idesc[UR23], UPT ;  /* 0x00ff1624220075ea */ /* 0x0005e2000ba0000a */
[----:B------:R2:W-:Y:S01]  /*3ff0*/  UTCBAR.2CTA.MULTICAST [UR8], URZ, UR12 ;  /* 0x000000ff080073e9 */ /* 0x0005e2000820080c */
[----:B------:R-:W-:Y:S01]  /*4000*/  UMOV UR46, UR18 ;  /* 0x00000012002e7c82 */ /* 0x000fe20008000000 */
[----:B------:R-:W-:Y:S05]  /*4010*/  BRA.U UP0, `(.L_x_83) ;  /* 0xfffffffd00507547 */ /* 0x000fea000b83ffff */
.L_x_80:
[----:B------:R-:W-:Y:S01]  /*4020*/  UIADD3 UR9, UPT, UPT, UR9, 0x140, URZ ;  /* 0x0000014009097890 */ /* 0x000fe2000fffe0ff */
[----:B------:R-:W-:-:S08]  /*4030*/  UMOV UR17, UR16 ;  /* 0x0000001000117c82 */ /* 0x000fd00008000000 */
[----:B------:R4:W-:Y:S01]  /*4040*/  UTCBAR.2CTA.MULTICAST [UR9], URZ, UR11 ;  /* 0x000000ff090073e9 */ /* 0x0009e2000820080b */
[----:B------:R-:W-:Y:S02]  /*4050*/  NOP ;  /* 0x0000000000007918 */ /* 0x000fe40000000000 */
.L_x_78:
[----:B------:R-:W-:Y:S01]  /*4060*/  UIADD3 UR19, UPT, UPT, UR19, 0x1, URZ ;  /* 0x0000000113137890 */ /* 0x000fe2000fffe0ff */
[----:B------:R-:W-:-:S03]  /*4070*/  ISETP.NE.AND P0, PT, R8, 0x2, PT ;  /* 0x000000020800780c */ /* 0x000fc60003f05270 */
[----:B------:R-:W-:Y:S01]  /*4080*/  UISETP.NE.AND UP0, UPT, UR19, 0x4, UPT ;  /* 0x000000041300788c */ /* 0x000fe2000bf05270 */
[----:B-12---:R-:W-:Y:S02]  /*4090*/  SEL R0, RZ, 0x1, P0 ;  /* 0x00000001ff007807 */ /* 0x006fe40000000000 */
[----:B------:R-:W-:Y:S01]  /*40a0*/  SEL R8, R8, RZ, P0 ;  /* 0x000000ff08087207 */ /* 0x000fe20000000000 */
[----:B------:R-:W-:Y:S01]  /*40b0*/  USEL UR8, URZ, 0x1, UP0 ;  /* 0x00000001ff087887 */ /* 0x000fe20008000000 */
[----:B------:R-:W-:Y:S01]  /*40c0*/  LOP3.LUT R3, R3, R0, RZ, 0x3c, !PT ;  /* 0x0000000003037212 */ /* 0x000fe200078e3cff */
[----:B------:R-:W-:-:S04]  /*40d0*/  USEL UR19, UR19, URZ, UP0 ;  /* 0x000000ff13137287 */ /* 0x000fc80008000000 */
[----:B------:R-:W-:Y:S01]  /*40e0*/  LOP3.LUT R9, R9, UR8, RZ, 0x3c, !PT ;  /* 0x0000000809097c12 */ /* 0x000fe2000f8e3cff */
[----:B------:R-:W-:Y:S07]  /*40f0*/  @P1 BRA `(.L_x_84) ;  /* 0xfffffff800881947 */ /* 0x000fee000383ffff */
[----:B------:R-:W1:Y:S01]  /*4100*/  S2UR UR6, SR_CgaCtaId ;  /* 0x00000000000679c3 */ /* 0x000e620000008800 */
[----:B------:R-:W-:Y:S01]  /*4110*/  ELECT P0, URZ, PT ;  /* 0x0000000000ff782f */ /* 0x000fe20003800000 */
[----:B------:R-:W-:Y:S01]  /*4120*/  HFMA2 R0, -RZ, RZ, 0, 5.9604644775390625e-08 ;  /* 0x00000001ff007431 */ /* 0x000fe200000001ff */
[----:B------:R-:W-:-:S05]  /*4130*/  UMOV UR8, 0x40 ;  /* 0x0000004000087882 */ /* 0x000fca0000000000 */
[----:B------:R-:W-:Y:S01]  /*4140*/  UVIRTCOUNT.DEALLOC.SMPOOL 0x80 ;  /* 0x000000800000784c */ /* 0x000fe20000000000 */
[----:B------:R-:W-:Y:S02]  /*4150*/  UISETP.NE.AND UP0, UPT, UR5, URZ, UPT ;  /* 0x000000ff0500728c */ /* 0x000fe4000bf05270 */
[----:B-1----:R-:W-:-:S09]  /*4160*/  ULEA UR6, UR6, UR8, 0x18 ;  /* 0x0000000806067291 */ /* 0x002fd2000f8ec0ff */
[----:B------:R1:W-:Y:S01]  /*4170*/  @P0 STS.U8 [UR6+0x1c], R0 ;  /* 0x00001c00ff000988 */ /* 0x0003e20008000006 */
[----:B------:R-:W-:Y:S05]  /*4180*/  BRA.U UP0, `(.L_x_85) ;  /* 0x0000000100a07547 */ /* 0x000fea000b800000 */
[----:B------:R-:W-:Y:S01]  /*4190*/  UIADD3 UR5, UPT, UPT, UR7, 0x160, URZ ;  /* 0x0000016007057890 */ /* 0x000fe2000fffe0ff */
[----:B------:R-:W-:-:S03]  /*41a0*/  SHF.L.U32 R2, R9, 0x1f, RZ ;  /* 0x0000001f09027819 */ /* 0x000fc600000006ff */
[----:B------:R-:W-:-:S09]  /*41b0*/  ULEA UR8, UR19, UR5, 0x3 ;  /* 0x0000000513087291 */ /* 0x000fd2000f8e18ff */
[----:B------:R-:W2:Y:S02]  /*41c0*/  SYNCS.PHASECHK.TRANS64.TRYWAIT P0, [UR8], R2 ;  /* 0x00000002ff0075a7 */ /* 0x000ea40008001108 */
[----:B--2---:R-:W-:Y:S05]  /*41d0*/  @!P0 BRA `(.L_x_86) ;  /* 0x0000005400c48947 */ /* 0x004fea0003800000 */
.L_x_233:
[----:B----4-:R-:W-:-:S04]  /*41e0*/  UIADD3 UR9, UPT, UPT, UR19, 0x1, URZ ;  /* 0x0000000113097890 */ /* 0x010fc8000fffe0ff */
        /* <DEDUP_REMOVED lines=8> */
.L_x_235:
        /* <DEDUP_REMOVED lines=9> */
.L_x_237:
[----:B------:R-:W-:-:S04]  /*4300*/  UIADD3 UR9, UPT, UPT, UR9, 0x1, URZ ;  /* 0x0000000109097890 */ /* 0x000fc8000fffe0ff */
[----:B------:R-:W-:-:S04]  /*4310*/  UISETP.NE.AND UP1, UPT, UR9, 0x4, UPT ;  /* 0x000000040900788c */ /* 0x000fc8000bf25270 */
[----:B------:R-:W-:Y:S02]  /*4320*/  USEL UR8, URZ, 0x1, UP1 ;  /* 0x00000001ff087887 */ /* 0x000fe40008800000 */
[----:B------:R-:W-:-:S04]  /*4330*/  USEL UR9, UR9, URZ, UP1 ;  /* 0x000000ff09097287 */ /* 0x000fc80008800000 */
[----:B------:R-:W-:Y:S01]  /*4340*/  ULEA UR9, UR9, UR5, 0x3 ;  /* 0x0000000509097291 */ /* 0x000fe2000f8e18ff */
[----:B------:R-:W-:-:S04]  /*4350*/  LOP3.LUT R2, R2, UR8, RZ, 0x3c, !PT ;  /* 0x0000000802027c12 */ /* 0x000fc8000f8e3cff */
[----:B------:R-:W-:Y:S01]  /*4360*/  SHF.L.U32 R2, R2, 0x1f, RZ ;  /* 0x0000001f02027819 */ /* 0x000fe200000006ff */
[----:B-1----:R-:W-:-:S04]  /*4370*/  IMAD.U32 R0, RZ, RZ, UR9 ;  /* 0x00000009ff007e24 */ /* 0x002fc8000f8e00ff */
[----:B------:R1:W2:Y:S03]  /*4380*/  SYNCS.PHASECHK.TRANS64.TRYWAIT P0, [R0+URZ], R2 ;  /* 0x00000002000075a7 */ /* 0x0002a600080011ff */
[----:B--2---:R-:W-:Y:S05]  /*4390*/  @!P0 NANOSLEEP.SYNCS 0x989680 ;  /* 0x009896800000895d */ /* 0x004fea0003900000 */
[----:B------:R-:W2:Y:S02]  /*43a0*/  @!P0 SYNCS.PHASECHK.TRANS64 P0, [R0+URZ], R2 ;  /* 0x00000002000085a7 */ /* 0x000ea400080010ff */
[----:B--2---:R-:W-:Y:S05]  /*43b0*/  @P0 BRA `(.L_x_89) ;  /* 0x0000000000200947 */ /* 0x004fea0003800000 */
.L_x_90:
[----:B--2---:R2:W4:Y:S02]  /*43c0*/  SYNCS.PHASECHK.TRANS64.TRYWAIT P0, [R0+URZ], R2 ;  /* 0x00000002000075a7 */ /* 0x00452400080011ff */
[----:B----4-:R-:W-:Y:S05]  /*43d0*/  @!P0 NANOSLEEP.SYNCS 0x989680 ;  /* 0x009896800000895d */ /* 0x010fea0003900000 */
[----:B------:R-:W4:Y:S02]  /*43e0*/  @!P0 SYNCS.PHASECHK.TRANS64 P0, [R0+URZ], R2 ;  /* 0x00000002000085a7 */ /* 0x000f2400080010ff */
[----:B----4-:R-:W-:Y:S05]  /*43f0*/  @!P0 BRA `(.L_x_90) ;  /* 0xfffffffc00f08947 */ /* 0x010fea000383ffff */
[----:B------:R-:W-:Y:S05]  /*4400*/  BRA `(.L_x_89) ;  /* 0x00000000000c7947 */ /* 0x000fea0003800000 */
.L_x_85:
[----:B------:R-:W-:-:S04]  /*4410*/  UIADD3 UR5, UPT, UPT, UR7, 0x1a0, URZ ;  /* 0x000001a007057890 */ /* 0x000fc8000fffe0ff */
[----:B------:R-:W-:-:S09]  /*4420*/  UPRMT UR5, UR4, 0x654, UR5 ;  /* 0x0000065404057896 */ /* 0x000fd20008000005 */
[----:B------:R-:W-:Y:S03]  /*4430*/  SYNCS.ARRIVE.TRANS64.RED.A1T0 RZ, [UR5], RZ ;  /* 0x000000ffffff79a7 */ /* 0x000fe60008100405 */
.L_x_89:
[----:B-12---:R-:W-:Y:S01]  /*4440*/  SHF.L.U32 R2, RZ, 0x1f, RZ ;  /* 0x0000001fff027819 */ /* 0x006fe200000006ff */
[----:B------:R-:W-:Y:S01]  /*4450*/  UIADD3 UR5, UPT, UPT, UR7, 0x1a0, URZ ;  /* 0x000001a007057890 */ /* 0x000fe2000fffe0ff */
[----:B------:R-:W-:Y:S02]  /*4460*/  PLOP3.LUT P0, PT, PT, PT, UP0, 0x80, 0x8 ;  /* 0x000000000008781c */ /* 0x000fe40003f0f008 */
[----:B------:R-:W1:Y:S02]  /*4470*/  SYNCS.PHASECHK.TRANS64.TRYWAIT P1, [UR7+0x1a0], R2 ;  /* 0x0001a002ff0075a7 */ /* 0x000e640008021107 */
[----:B-1----:R-:W-:Y:S09]  /*4480*/  @!P1 BRA `(.L_x_91) ;  /* 0x0000005400609947 */ /* 0x002ff20003800000 */
.L_x_239:
[----:B------:R-:W-:Y:S01]  /*4490*/  @!UP0 UPRMT UR5, UR4, 0x654, UR5 ;  /* 0x0000065404058896 */ /* 0x000fe20008000005 */
[----:B------:R-:W-:Y:S02]  /*44a0*/  UMOV UR8, 0xffff ;  /* 0x0000ffff00087882 */ /* 0x000fe40000000000 */
[----:B------:R-:W-:-:S06]  /*44b0*/  UMOV UR4, 0x1 ;  /* 0x0000000100047882 */ /* 0x000fcc0000000000 */
[----:B------:R-:W-:Y:S01]  /*44c0*/  @!P0 SYNCS.ARRIVE.TRANS64.RED.A1T0 RZ, [UR5], RZ ;  /* 0x000000ffffff89a7 */ /* 0x000fe20008100405 */
[----:B------:R-:W-:Y:S01]  /*44d0*/  NOP ;  /* 0x0000000000007918 */ /* 0x000fe20000000000 */
[----:B-1----:R-:W1:Y:S01]  /*44e0*/  LDS R0, [UR6+0x14] ;  /* 0x00001406ff007984 */ /* 0x002e620008000800 */
[----:B------:R-:W-:-:S04]  /*44f0*/  ULOP3.LUT UR5, UR21, 0xffff, URZ, 0xc0, !UPT ;  /* 0x0000ffff15057892 */ /* 0x000fc8000f8ec0ff */
[----:B------:R-:W-:-:S04]  /*4500*/  USHF.R.U32.HI UR5, URZ, 0x5, UR5 ;  /* 0x00000005ff057899 */ /* 0x000fc80008011605 */
[----:B------:R-:W-:Y:S02]  /*4510*/  USHF.L.U32 UR8, UR8, UR5, URZ ;  /* 0x0000000508087299 */ /* 0x000fe400080006ff */
[----:B------:R-:W-:-:S04]  /*4520*/  USHF.L.U32 UR4, UR4, UR5, URZ ;  /* 0x0000000504047299 */ /* 0x000fc800080006ff */
[----:B-1----:R-:W-:-:S04]  /*4530*/  LOP3.LUT R0, R0, UR8, RZ, 0xc0, !PT ;  /* 0x0000000800007c12 */ /* 0x002fc8000f8ec0ff */
[----:B------:R-:W-:-:S13]  /*4540*/  ISETP.NE.AND P0, PT, R0, UR8, PT ;  /* 0x0000000800007c0c */ /* 0x000fda000bf05270 */
[----:B------:R-:W-:Y:S05]  /*4550*/  @P0 BRA `(.L_x_92) ;  /* 0x0000000000580947 */ /* 0x000fea0003800000 */
[----:B------:R-:W1:Y:S02]  /*4560*/  LDS R0, [UR6+0x18] ;  /* 0x00001806ff007984 */ /* 0x000e640008000800 */
[----:B-1----:R-:W-:-:S04]  /*4570*/  LOP3.LUT R0, R0, UR4, RZ, 0xc0, !PT ;  /* 0x0000000400007c12 */ /* 0x002fc8000f8ec0ff */
[----:B------:R-:W-:-:S13]  /*4580*/  ISETP.NE.AND P0, PT, R0, UR4, PT ;  /* 0x0000000400007c0c */ /* 0x000fda000bf05270 */
[----:B------:R-:W-:Y:S05]  /*4590*/  @P0 BRA `(.L_x_93) ;  /* 0x00000000003c0947 */ /* 0x000fea0003800000 */
[----:B------:R-:W1:Y:S01]  /*45a0*/  S2R R2, SR_LANEID ;  /* 0x0000000000027919 */ /* 0x000e620000000000 */
[----:B------:R-:W-:Y:S01]  /*45b0*/  ULOP3.LUT UR8, URZ, UR8, URZ, 0x33, !UPT ;  /* 0x00000008ff087292 */ /* 0x000fe2000f8e33ff */
[----:B------:R-:W-:Y:S02]  /*45c0*/  VOTEU.ANY UR7, UPT, PT ;  /* 0x0000000000077886 */ /* 0x000fe400038e0100 */
[----:B------:R-:W-:-:S03]  /*45d0*/  UFLO.U32 UR7, UR7 ;  /* 0x00000007000772bd */ /* 0x000fc600080e0000 */
[----:B------:R-:W-:-:S04]  /*45e0*/  IMAD.U32 R0, RZ, RZ, UR8 ;  /* 0x00000008ff007e24 */ /* 0x000fc8000f8e00ff */
[----:B------:R2:W3:Y:S02]  /*45f0*/  REDUX UR5, R0 ;  /* 0x00000000000573c4 */ /* 0x0004e40000000000 */
[----:B------:R1:W-:Y:S02]  /*4600*/  UTCATOMSWS.AND URZ, UR8 ;  /* 0x0000000800ff79e3 */ /* 0x0003e40008000000 */
[----:B-1----:R-:W-:Y:S02]  /*4610*/  ISETP.EQ.U32.AND P0, PT, R2, UR7, PT ;  /* 0x0000000702007c0c */ /* 0x002fe4000bf02070 */
[----:B--2---:R-:W-:Y:S02]  /*4620*/  LOP3.LUT R0, RZ, UR4, RZ, 0x33, !PT ;  /* 0x00000004ff007c12 */ /* 0x004fe4000f8e33ff */
[----:B---3--:R-:W-:Y:S02]  /*4630*/  MOV R2, UR5 ;  /* 0x0000000500027c02 */ /* 0x008fe40008000f00 */
[----:B------:R-:W1:Y:S07]  /*4640*/  REDUX UR4, R0 ;  /* 0x00000000000473c4 */ /* 0x000e6e0000000000 */
[----:B------:R2:W-:Y:S01]  /*4650*/  @P0 ATOMS.AND RZ, [UR6+0x14], R2 ;  /* 0x00001402ffff098c */ /* 0x0005e2000a800006 */
[----:B-1----:R-:W-:-:S05]  /*4660*/  IMAD.U32 R0, RZ, RZ, UR4 ;  /* 0x00000004ff007e24 */ /* 0x002fca000f8e00ff */
[----:B------:R2:W-:Y:S01]  /*4670*/  @P0 ATOMS.AND RZ, [UR6+0x18], R0 ;  /* 0x00001800ffff098c */ /* 0x0005e2000a800006 */
[----:B------:R-:W-:Y:S05]  /*4680*/  BRA `(.L_x_94) ;  /* 0x0000000000147947 */ /* 0x000fea0003800000 */
.L_x_93:
[----:B------:R-:W-:Y:S02]  /*4690*/  MOV R2, 0x46b0 ;  /* 0x000046b000027802 */ /* 0x000fe40000000f00 */
[----:B---345:R-:W-:Y:S05]  /*46a0*/  CALL.REL.NOINC `($__internal_0_$__cuda_sm10x_tcgen05_guardrail_trap_col_being_dealloced_not_returned_by_alloc) ;  /* 0x0000005800007944 */ /* 0x038fea0003c00000 */
[----:B------:R-:W-:Y:S05]  /*46b0*/  BRA `(.L_x_94) ;  /* 0x0000000000087947 */ /* 0x000fea0003800000 */
.L_x_92:
[----:B------:R-:W-:Y:S02]  /*46c0*/  MOV R2, 0x46e0 ;  /* 0x000046e000027802 */ /* 0x000fe40000000f00 */
[----:B---345:R-:W-:Y:S05]  /*46d0*/  CALL.REL.NOINC `($__internal_2_$__cuda_sm10x_tcgen05_guardrail_trap_unallocated_columns_being_dealloced) ;  /* 0x00000058000c7944 */ /* 0x038fea0003c00000 */
.L_x_94:
[----:B------:R-:W-:Y:S01]  /*46e0*/  NOP ;  /* 0x0000000000007918 */ /* 0x000fe20000000000 */
[----:B----4-:R-:W-:Y:S05]  /*46f0*/  EXIT ;  /* 0x000000000000794d */ /* 0x010fea0003800000 */
.L_x_65:
[----:B------:R-:W-:-:S09]  /*4700*/  UISETP.NE.OR UP5, UPT, UR10, 0x3, UP5 ;  /* 0x000000030a00788c */ /* 0x000fd2000afa5670 */
[----:B------:R-:W-:Y:S05]  /*4710*/  BRA.U UP5, `(.L_x_95) ;  /* 0x0000001105707547 */ /* 0x000fea000b800000 */
[----:B------:R-:W1:Y:S01]  /*4720*/  LDC R0, c[0x0][0xb30] ;  /* 0x0002cc00ff007b82 */ /* 0x000e620000000800 */
[----:B------:R-:W2:Y:S01]  /*4730*/  LDCU.64 UR8, c[0x0][0x888] ;  /* 0x00011100ff0877ac */ /* 0x000ea20008000a00 */
[----:B------:R-:W-:Y:S01]  /*4740*/  IMAD.MOV.U32 R30, RZ, RZ, 0x1 ;  /* 0x00000001ff1e7424 */ /* 0x000fe200078e00ff */
[----:B-----5:R-:W-:Y:S01]  /*4750*/  CS2R R28, SRZ ;  /* 0x00000000001c7805 */ /* 0x020fe2000001ff00 */
[----:B------:R-:W-:Y:S01]  /*4760*/  IMAD.MOV.U32 R26, RZ, RZ, 0x1000 ;  /* 0x00001000ff1a7424 */ /* 0x000fe200078e00ff */
[----:B------:R-:W3:Y:S03]  /*4770*/  LDCU.64 UR4, c[0x0][0x890] ;  /* 0x00011200ff0477ac */ /* 0x000ee60008000a00 */
[----:B------:R-:W4:Y:S01]  /*4780*/  LDC R25, c[0x0][0x370] ;  /* 0x0000dc00ff197b82 */ /* 0x000f220000000800 */
[----:B------:R-:W-:Y:S01]  /*4790*/  UMOV UR7, 0x400 ;  /* 0x0000040000077882 */ /* 0x000fe20000000000 */
[----:B------:R-:W-:-:S02]  /*47a0*/  UPLOP3.LUT UP1, UPT, UPT, UPT, UPT, 0x40, 0x4 ;  /* 0x000000000004789c */ /* 0x000fc40003f2e870 */
[----:B------:R-:W-:-:S04]  /*47b0*/  ULEA UR7, UR37, UR7, 0x18 ;  /* 0x0000000725077291 */ /* 0x000fc8000f8ec0ff */
[----:B------:R-:W4:Y:S01]  /*47c0*/  LDC R3, c[0x0][0xb0c] ;  /* 0x0002c300ff037b82 */ /* 0x000f220000000800 */
[----:B------:R-:W-:Y:S02]  /*47d0*/  UIADD3 UR13, UPT, UPT, UR7, 0xe8, URZ ;  /* 0x000000e8070d7890 */ /* 0x000fe4000fffe0ff */
[----:B--2---:R-:W-:Y:S02]  /*47e0*/  UISETP.NE.U32.AND UP3, UPT, UR8, URZ, UPT ;  /* 0x000000ff0800728c */ /* 0x004fe4000bf65070 */
[----:B------:R-:W-:Y:S02]  /*47f0*/  UIADD3 UR41, UPT, UPT, UR7, 0xd0, URZ ;  /* 0x000000d007297890 */ /* 0x000fe4000fffe0ff */
[----:B---3--:R-:W-:Y:S01]  /*4800*/  UISETP.NE.U32.AND UP4, UPT, UR4, URZ, UPT ;  /* 0x000000ff0400728c */ /* 0x008fe2000bf85070 */
[----:B------:R-:W2:Y:S01]  /*4810*/  LDC R20, c[0x0][0xb20] ;  /* 0x0002c800ff147b82 */ /* 0x000ea20000000800 */
[----:B-1----:R-:W-:Y:S01]  /*4820*/  ISETP.NE.AND P1, PT, R0, 0x1, PT ;  /* 0x000000010000780c */ /* 0x002fe20003f25270 */
[----:B------:R-:W-:-:S02]  /*4830*/  UISETP.NE.AND.EX UP3, UPT, UR9, URZ, UPT, UP3 ;  /* 0x000000ff0900728c */ /* 0x000fc4000bf65330 */
[----:B------:R-:W-:Y:S02]  /*4840*/  UIADD3 UR33, UPT, UPT, UR7, 0xd8, URZ ;  /* 0x000000d807217890 */ /* 0x000fe4000fffe0ff */
[----:B------:R-:W-:Y:S02]  /*4850*/  UIADD3 UR25, UPT, UPT, UR7, 0xe0, URZ ;  /* 0x000000e007197890 */ /* 0x000fe4000fffe0ff */
[----:B------:R-:W1:Y:S01]  /*4860*/  LDC.64 R32, c[0x0][0x348] ;  /* 0x0000d200ff207b82 */ /* 0x000e620000000a00 */
[----:B------:R-:W-:Y:S02]  /*4870*/  UPRMT UR13, UR37, 0x654, UR13 ;  /* 0x00000654250d7896 */ /* 0x000fe4000800000d */
[----:B------:R-:W-:-:S05]  /*4880*/  UISETP.NE.AND.EX UP4, UPT, UR5, URZ, UPT, UP4 ;  /* 0x000000ff0500728c */ /* 0x000fca000bf85340 */
[----:B------:R-:W3:Y:S08]  /*4890*/  LDC.64 R14, c[0x0][0xb10] ;  /* 0x0002c400ff0e7b82 */ /* 0x000ef00000000a00 */
[----:B------:R-:W1:Y:S08]  /*48a0*/  LDC.64 R6, c[0x0][0xb18] ;  /* 0x0002c600ff067b82 */ /* 0x000e700000000a00 */
[----:B------:R-:W1:Y:S08]  /*48b0*/  LDC.64 R4, c[0x0][0xb28] ;  /* 0x0002ca00ff047b82 */ /* 0x000e700000000a00 */
[----:B--2-4-:R-:W1:Y:S02]  /*48c0*/  LDC R21, c[0x0][0x374] ;  /* 0x0000dd00ff157b82 */ /* 0x014e640000000800 */
.L_x_106:
[C---:B------:R-:W-:Y:S02]  /*48d0*/  LEA R0, R29.reuse, UR7, 0x3 ;  /* 0x000000071d007c11 */ /* 0x040fe4000f8e18ff */
[----:B------:R-:W-:Y:S02]  /*48e0*/  SHF.L.U32 R2, R28, 0x1f, RZ ;  /* 0x0000001f1c027819 */ /* 0x000fe400000006ff */
[----:B------:R-:W-:Y:S02]  /*48f0*/  LEA R16, R29, UR7, 0x4 ;  /* 0x000000071d107c11 */ /* 0x000fe4000f8e20ff */
[----:B--2---:R-:W2:Y:S02]  /*4900*/  SYNCS.PHASECHK.TRANS64.TRYWAIT P0, [R0+URZ+0x120], R2 ;  /* 0x00012002000075a7 */ /* 0x004ea400080011ff */
[----:B--2---:R-:W-:Y:S05]  /*4910*/  @!P0 BRA `(.L_x_96) ;  /* 0x0000005000548947 */ /* 0x004fea0003800000 */
.L_x_240:
[----:B------:R-:W-:Y:S01]  /*4920*/  ISETP.GE.AND P0, PT, R22, 0x1, PT ;  /* 0x000000011600780c */ /* 0x000fe20003f06270 */
[----:B------:R-:W4:Y:S01]  /*4930*/  LDS.128 R16, [R16+0x1b0] ;  /* 0x0001b00010107984 */ /* 0x000f220000000c00 */
[----:B--2---:R-:W-:Y:S01]  /*4940*/  VIADD R0, R0, 0x130 ;  /* 0x0000013000007836 */ /* 0x004fe20000000000 */
[----:B------:R-:W-:Y:S01]  /*4950*/  @!PT LDS RZ, [RZ] ;  /* 0x00000000fffff984 */ /* 0x000fe20000000800 */
[----:B------:R-:W-:Y:S01]  /*4960*/  @!PT LDS RZ, [RZ] ;  /* 0x00000000fffff984 */ /* 0x000fe20000000800 */
[----:B------:R-:W-:Y:S01]  /*4970*/  @!PT LDS RZ, [RZ] ;  /* 0x00000000fffff984 */ /* 0x000fe20000000800 */
[----:B------:R-:W-:Y:S01]  /*4980*/  @!PT LDS RZ, [RZ] ;  /* 0x00000000fffff984 */ /* 0x000fe20000000800 */
[----:B------:R2:W-:Y:S06]  /*4990*/  MEMBAR.ALL.CTA ;  /* 0x0000000000007992 */ /* 0x0005ec0000008000 */
[----:B--2---:R-:W2:Y:S01]  /*49a0*/  FENCE.VIEW.ASYNC.S ;  /* 0x00000000000073c6 */ /* 0x004ea20000000000 */
[----:B------:R-:W-:Y:S04]  /*49b0*/  PRMT R0, RZ, 0x654, R0 ;  /* 0x00000654ff007816 */ /* 0x000fe80000000000 */
[----:B--2---:R2:W-:Y:S01]  /*49c0*/  SYNCS.ARRIVE.TRANS64.RED.A1T0 RZ, [R0+URZ], RZ ;  /* 0x000000ff00ff79a7 */ /* 0x0045e200081004ff */
[----:B----4-:R-:W-:Y:S11]  /*49d0*/  LOP3.LUT P3, RZ, R18, 0x1, RZ, 0xc0, !PT ;  /* 0x0000000112ff7812 */ /* 0x010ff6000786c0ff */
[----:B------:R-:W-:Y:S02]  /*49e0*/  @!UPT UIADD3 URZ, UPT, UPT, URZ, URZ, URZ ;  /* 0x000000fffffff290 */ /* 0x000fe4000fffe0ff */
[----:B------:R-:W-:Y:S02]  /*49f0*/  @P3 MOV R11, R16 ;  /* 0x00000010000b3202 */ /* 0x000fe40000000f00 */
[----:B------:R-:W-:Y:S01]  /*4a00*/  @P3 LOP3.LUT R10, R17, 0xffff, RZ, 0xc0, !PT ;  /* 0x0000ffff110a3812 */ /* 0x000fe200078ec0ff */
[----:B--2---:R-:W-:Y:S06]  /*4a10*/  @!P0 BRA `(.L_x_97) ;  /* 0x0000000000a48947 */ /* 0x004fec0003800000 */
[-C--:B-1----:R-:W-:Y:S01]  /*4a20*/  IMAD.HI.U32 R0, R21, R7.reuse, RZ ;  /* 0x0000000715007227 */ /* 0x082fe200078e00ff */
[----:B------:R-:W-:Y:S02]  /*4a30*/  ISETP.NE.AND P0, PT, R6, 0x1, PT ;  /* 0x000000010600780c */ /* 0x000fe40003f05270 */
[----:B------:R-:W-:Y:S01]  /*4a40*/  ISETP.NE.AND P2, PT, R22, 0x1, PT ;  /* 0x000000011600780c */ /* 0x000fe20003f45270 */
[----:B---3--:R-:W-:Y:S01]  /*4a50*/  IMAD.HI.U32 R9, R25, R14, RZ ;  /* 0x0000000e19097227 */ /* 0x008fe200078e00ff */
[----:B------:R-:W-:Y:S02]  /*4a60*/  SHF.R.U32.HI R0, RZ, R20, R0 ;  /* 0x00000014ff007219 */ /* 0x000fe40000011600 */
[----:B------:R-:W-:Y:S01]  /*4a70*/  ISETP.NE.AND P4, PT, R3, 0x1, PT ;  /* 0x000000010300780c */ /* 0x000fe20003f85270 */
[----:B------:R-:W-:Y:S01]  /*4a80*/  IMAD.HI.U32 R13, R10, R7, RZ ;  /* 0x000000070a0d7227 */ /* 0x000fe200078e00ff */
[----:B------:R-:W-:Y:S02]  /*4a90*/  SHF.R.U32.HI R9, RZ, R15, R9 ;  /* 0x0000000fff097219 */ /* 0x000fe40000011609 */
[----:B------:R-:W-:Y:S01]  /*4aa0*/  SEL R0, R21, R0, !P0 ;  /* 0x0000000015007207 */ /* 0x000fe20004000000 */
[----:B------:R-:W-:Y:S01]  /*4ab0*/  IMAD.HI.U32 R12, R11, R14, RZ ;  /* 0x0000000e0b0c7227 */ /* 0x000fe200078e00ff */
[----:B------:R-:W-:Y:S03]  /*4ac0*/  SEL R9, R25, R9, !P4 ;  /* 0x0000000919097207 */ /* 0x000fe60006000000 */
[-C--:B------:R-:W-:Y:S01]  /*4ad0*/  IMAD.HI.U32 R8, R0, R4.reuse, RZ ;  /* 0x0000000400087227 */ /* 0x080fe200078e00ff */
[----:B------:R-:W-:Y:S03]  /*4ae0*/  SHF.R.U32.HI R12, RZ, R15, R12 ;  /* 0x0000000fff0c7219 */ /* 0x000fe6000001160c */
[----:B------:R-:W-:Y:S01]  /*4af0*/  IMAD.HI.U32 R2, R9, R4, RZ ;  /* 0x0000000409027227 */ /* 0x000fe200078e00ff */
[-C--:B------:R-:W-:Y:S02]  /*4b00*/  @P2 SHF.R.U32.HI R0, RZ, R5.reuse, R8 ;  /* 0x00000005ff002219 */ /* 0x080fe40000011608 */
[----:B------:R-:W-:Y:S02]  /*4b10*/  SHF.R.U32.HI R8, RZ, R20, R13 ;  /* 0x00000014ff087219 */ /* 0x000fe4000001160d */
[----:B------:R-:W-:Y:S01]  /*4b20*/  @P2 SHF.R.U32.HI R9, RZ, R5, R2 ;  /* 0x00000005ff092219 */ /* 0x000fe20000011602 */
[----:B------:R-:W-:Y:S01]  /*4b30*/  IMAD R0, R22, R0, RZ ;  /* 0x0000000016007224 */ /* 0x000fe200078e02ff */
[----:B------:R-:W-:Y:S02]  /*4b40*/  SEL R8, R10, R8, !P0 ;  /* 0x000000080a087207 */ /* 0x000fe40004000000 */
[----:B------:R-:W-:Y:S01]  /*4b50*/  SEL R2, R11, R12, !P4 ;  /* 0x0000000c0b027207 */ /* 0x000fe20006000000 */
[----:B------:R-:W-:Y:S01]  /*4b60*/  IMAD R12, R22, R9, RZ ;  /* 0x00000009160c7224 */ /* 0x000fe200078e02ff */
[C---:B------:R-:W-:Y:S01]  /*4b70*/  ISETP.GE.AND P0, PT, R8.reuse, R0, PT ;  /* 0x000000000800720c */ /* 0x040fe20003f06270 */
[----:B------:R-:W-:Y:S03]  /*4b80*/  IMAD.HI.U32 R0, R8, R4, RZ ;  /* 0x0000000408007227 */ /* 0x000fe600078e00ff */
[----:B------:R-:W-:Y:S02]  /*4b90*/  ISETP.GE.OR P0, PT, R2, R12, P0 ;  /* 0x0000000c0200720c */ /* 0x000fe40000706670 */
[-C--:B------:R-:W-:Y:S04]  /*4ba0*/  SHF.R.U32.HI R0, RZ, R5.reuse, R0 ;  /* 0x00000005ff007219 */ /* 0x080fe80000011600 */
[----:B------:R-:W-:Y:S05]  /*4bb0*/  SEL R13, R8, R0, !P2 ;  /* 0x00000000080d7207 */ /* 0x000fea0005000000 */
[----:B------:R-:W-:Y:S02]  /*4bc0*/  IMAD.MOV R12, RZ, RZ, -R13 ;  /* 0x000000ffff0c7224 */ /* 0x000fe400078e0a0d */
[----:B------:R-:W-:Y:S04]  /*4bd0*/  @!P0 IMAD.HI.U32 R0, R2, R4, RZ ;  /* 0x0000000402008227 */ /* 0x000fe800078e00ff */
[----:B------:R-:W-:Y:S01]  /*4be0*/  IMAD R12, R22, R12, R8 ;  /* 0x0000000c160c7224 */ /* 0x000fe200078e0208 */
[----:B------:R-:W-:Y:S04]  /*4bf0*/  @!P0 SHF.R.U32.HI R0, RZ, R5, R0 ;  /* 0x00000005ff008219 */ /* 0x000fe80000011600 */
[----:B------:R-:W-:Y:S04]  /*4c00*/  @!P0 SEL R0, R2, R0, !P2 ;  /* 0x0000000002008207 */ /* 0x000fe80005000000 */
[----:B------:R-:W-:Y:S01]  /*4c10*/  @!P0 IADD3 R13, PT, PT, R13, -R0, RZ ;  /* 0x800000000d0d8210 */ /* 0x000fe20007ffe0ff */
[----:B------:R-:W-:Y:S01]  /*4c20*/  @!P0 IMAD R0, R9, R12, R0 ;  /* 0x0000000c09008224 */ /* 0x000fe200078e0200 */
[----:B------:R-:W-:Y:S01]  /*4c30*/  IADD3 R9, PT, PT, -R8, RZ, RZ ;  /* 0x000000ff08097210 */ /* 0x000fe20007ffe1ff */
[--C-:B------:R-:W-:Y:S02]  /*4c40*/  IMAD.MOV R12, RZ, RZ, -R2.reuse ;  /* 0x000000ffff0c7224 */ /* 0x100fe400078e0a02 */
[----:B------:R-:W-:Y:S02]  /*4c50*/  @!P0 IMAD R8, R13, R22, R2 ;  /* 0x000000160d088224 */ /* 0x000fe400078e0202 */
[----:B------:R-:W-:Y:S02]  /*4c60*/  @!P0 IMAD.MOV.U32 R2, RZ, RZ, R0 ;  /* 0x000000ffff028224 */ /* 0x000fe400078e0000 */
[----:B------:R-:W-:Y:S02]  /*4c70*/  IMAD R11, R3, R12, R11 ;  /* 0x0000000c030b7224 */ /* 0x000fe400078e020b */
[----:B------:R-:W-:Y:S02]  /*4c80*/  IMAD R10, R6, R9, R10 ;  /* 0x00000009060a7224 */ /* 0x000fe400078e020a */
[----:B------:R-:W-:Y:S02]  /*4c90*/  IMAD R11, R2, R3, R11 ;  /* 0x00000003020b7224 */ /* 0x000fe400078e020b */
[----:B------:R-:W-:Y:S02]  /*4ca0*/  IMAD R10, R8, R6, R10 ;  /* 0x00000006080a7224 */ /* 0x000fe400078e020a */
.L_x_97:
[----:B------:R-:W-:Y:S05]  /*4cb0*/  BRA.U UP1, `(.L_x_98) ;  /* 0x0000000101107547 */ /* 0x000fea000b800000 */
[----:B------:R-:W-:Y:S04]  /*4cc0*/  MOV R2, UR6 ;  /* 0x0000000600027c02 */ /* 0x000fe80008000f00 */
[----:B------:R-:W-:Y:S04]  /*4cd0*/  SHF.L.U32 R2, R2, 0x1f, RZ ;  /* 0x0000001f02027819 */ /* 0x000fe800000006ff */
[----:B------:R-:W2:Y:S02]  /*4ce0*/  SYNCS.PHASECHK.TRANS64.TRYWAIT P0, [UR7+0x118], R2 ;  /* 0x00011802ff0075a7 */ /* 0x000ea40008001107 */
[----:B--2---:R-:W-:Y:S05]  /*4cf0*/  @!P0 BRA `(.L_x_99) ;  /* 0x0000004c00708947 */ /* 0x004fea0003800000 */
.L_x_98:
[----:B------:R-:W-:Y:S02]  /*4d00*/  R2UR UR42, R23 ;  /* 0x00000000172a72ca */ /* 0x000fe400000e0000 */
[----:B------:R-:W-:Y:S02]  /*4d10*/  R2UR UR43, R24 ;  /* 0x00000000182b72ca */ /* 0x000fe400000e0000 */
[----:B------:R-:W-:Y:S02]  /*4d20*/  ISETP.NE.U32.AND P2, PT, RZ, UR4, PT ;  /* 0x00000004ff007c0c */ /* 0x000fe4000bf45070 */
[----:B------:R-:W-:Y:S02]  /*4d30*/  SHF.L.U32 R23, R30, 0x1f, RZ ;  /* 0x0000001f1e177819 */ /* 0x000fe400000006ff */
[----:B------:R-:W-:Y:S05]  /*4d40*/  ISETP.NE.AND.EX P2, PT, RZ, UR5, PT, P2 ;  /* 0x00000005ff007c0c */ /* 0x000fea000bf45320 */
[----:B------:R-:W-:Y:S02]  /*4d50*/  USHF.L.U32 UR42, UR42, 0x7, URZ ;  /* 0x000000072a2a7899 */ /* 0x000fe400080006ff */
[----:B------:R-:W-:Y:S01]  /*4d60*/  USHF.L.U32 UR43, UR43, 0x6, URZ ;  /* 0x000000062b2b7899 */ /* 0x000fe200080006ff */
[----:B------:R-:W-:Y:S11]  /*4d70*/  BRA.U !UP4, `(.L_x_100) ;  /* 0x000000010c347547 */ /* 0x000ff6000b800000 */
[----:B------:R-:W-:Y:S01]  /*4d80*/  UPLOP3.LUT UP0, UPT, UPT, UPT, UP3, 0x80, 0x8 ;  /* 0x000000000008789c */ /* 0x000fe20003f0f030 */
[----:B--2---:R-:W-:Y:S02]  /*4d90*/  HFMA2 R0, -RZ, RZ, 0, 5.9604644775390625e-08 ;  /* 0x00000001ff007431 */ /* 0x004fe400000001ff */
[----:B------:R-:W-:Y:S03]  /*4da0*/  IMAD.MOV.U32 R57, RZ, RZ, 0x1 ;  /* 0x00000001ff397424 */ /* 0x000fe600078e00ff */
[----:B------:R-:W-:Y:S05]  /*4db0*/  PLOP3.LUT P0, PT, PT, PT, UP0, 0x80, 0x8 ;  /* 0x000000000008781c */ /* 0x000fea0003f0f008 */
[----:B------:R-:W2:Y:S01]  /*4dc0*/  @UP0 LDCU.64 UR10, c[0x0][0x888] ;  /* 0x00011100ff0a07ac */ /* 0x000ea20008000a00 */
[----:B------:R-:W-:Y:S07]  /*4dd0*/  @UP0 UIMAD UR8, UR36, UR4, URZ ;  /* 0x00000004240802a4 */ /* 0x000fee000f8e02ff */
[----:B------:R-:W-:Y:S01]  /*4de0*/  @!P0 PRMT R57, R0, 0x7610, R57 ;  /* 0x0000761000398816 */ /* 0x000fe20000000039 */
[----:B--2---:R-:W-:Y:S03]  /*4df0*/  @UP0 UIMAD.WIDE UR10, UR8, 0x4, UR10 ;  /* 0x00000004080a08a5 */ /* 0x004fe6000f8e020a */
[----:B------:R-:W2:Y:S03]  /*4e00*/  @!UP0 LDCU UR8, c[0x0][0x880] ;  /* 0x00011000ff0887ac */ /* 0x000ea60008000800 */
[----:B------:R-:W-:Y:S01]  /*4e10*/  IMAD.U32 R36, RZ, RZ, UR10 ;  /* 0x0000000aff247e24 */ /* 0x000fe2000f8e00ff */
[----:B------:R-:W-:Y:S05]  /*4e20*/  MOV R37, UR11 ;  /* 0x0000000b00257c02 */ /* 0x000fea0008000f00 */
[----:B------:R4:W5:Y:S02]  /*4e30*/  @P0 LDG.E R36, desc[UR38][R36.64] ;  /* 0x0000002624240981 */ /* 0x000964000c1e1900 */
[----:B--2-4-:R-:W-:Y:S07]  /*4e40*/  @!P0 IMAD.U32 R36, RZ, RZ, UR8 ;  /* 0x00000008ff248e24 */ /* 0x014fee000f8e00ff */
.L_x_100:
[----:B-----5:R-:W-:Y:S01]  /*4e50*/  @!P2 FSETP.EQ.AND P0, PT, R36, RZ, PT ;  /* 0x000000ff2400a20b */ /* 0x020fe20003f02000 */
[----:B------:R-:W-:Y:S01]  /*4e60*/  @!UPT UIADD3 URZ, UPT, UPT, URZ, URZ, URZ ;  /* 0x000000fffffff290 */ /* 0x000fe2000fffe0ff */
[----:B------:R-:W-:Y:S11]  /*4e70*/  @!P2 BRA `(.L_x_101) ;  /* 0x000000000014a947 */ /* 0x000ff60003800000 */
[----:B------:R-:W-:Y:S02]  /*4e80*/  LOP3.LUT P2, RZ, R57, 0xff, RZ, 0xc0, !PT ;  /* 0x000000ff39ff7812 */ /* 0x000fe4000784c0ff */
[----:B------:R-:W-:Y:S04]  /*4e90*/  PLOP3.LUT P0, PT, PT, PT, UP0, 0x80, 0x8 ;  /* 0x000000000008781c */ /* 0x000fe80003f0f008 */
[----:B------:R-:W-:Y:S07]  /*4ea0*/  PLOP3.LUT P0, PT, P0, PT, PT, 0x8, 0x80 ;  /* 0x000000000080781c */ /* 0x000fee000070e170 */
[----:B------:R-:W-:Y:S11]  /*4eb0*/  @P2 FSETP.EQ.AND P0, PT, R36, RZ, PT ;  /* 0x000000ff2400220b */ /* 0x000ff60003f02000 */
[----:B------:R-:W-:Y:S02]  /*4ec0*/  @!UPT UIADD3 URZ, UPT, UPT, URZ, URZ, URZ ;  /* 0x000000fffffff290 */ /* 0x000fe4000fffe0ff */
.L_x_101:
[----:B------:R-:W4:Y:S01]  /*4ed0*/  SYNCS.PHASECHK.TRANS64.TRYWAIT P2, [UR7+0xf0], R23 ;  /* 0x0000f017ff0075a7 */ /* 0x000f220008041107 */
[----:B------:R-:W-:Y:S04]  /*4ee0*/  ELECT P4, URZ, PT ;  /* 0x0000000000ff782f */ /* 0x000fe80003880000 */
[----:B------:R-:W-:Y:S11]  /*4ef0*/  PLOP3.LUT P4, PT, P0, P4, PT, 0xf2, 0x2f ;  /* 0x00000000002f781c */ /* 0x000ff60000789e72 */
[----:B------:R-:W-:Y:S02]  /*4f00*/  @!UPT UIADD3 URZ, UPT, UPT, URZ, URZ, URZ ;  /* 0x000000fffffff290 */ /* 0x000fe4000fffe0ff */
[----:B-1----:R-:W-:Y:S05]  /*4f10*/  @!P4 IADD3 R8, P0, PT, R32, 0x580, RZ ;  /* 0x000005802008c810 */ /* 0x002fea0007f1e0ff */
[----:B--2---:R-:W-:Y:S01]  /*4f20*/  @!P4 IMAD.X R2, RZ, RZ, R33, P0 ;  /* 0x000000ffff02c224 */ /* 0x004fe200000e0621 */
[----:B----4-:R-:W-:Y:S07]  /*4f30*/  @!P2 BRA `(.L_x_102) ;  /* 0x0000004800f8a947 */ /* 0x010fee0003800000 */
.L_x_243:
[----:B------:R-:W-:Y:S01]  /*4f40*/  @!P4 R2UR UR9, R8 ;  /* 0x000000000809c2ca */ /* 0x000fe200000e0000 */
[----:B------:R-:W-:Y:S01]  /*4f50*/  VOTEU.ALL UP1, P4 ;  /* 0x0000000000ff7886 */ /* 0x000fe20002020000 */
[----:B------:R-:W-:Y:S01]  /*4f60*/  @!P4 R2UR UR8, R2 ;  /* 0x000000000208c2ca */ /* 0x000fe200000e0000 */
[----:B------:R-:W-:Y:S01]  /*4f70*/  VOTEU.ALL UP2, P4 ;  /* 0x0000000000ff7886 */ /* 0x000fe20002040000 */
[----:B------:R-:W-:Y:S01]  /*4f80*/  UMOV UR16, 0x0 ;  /* 0x0000000000107882 */ /* 0x000fe20000000000 */
[----:B------:R-:W-:Y:S01]  /*4f90*/  UMOV UR17, 0x10000000 ;  /* 0x1000000000117882 */ /* 0x000fe20000000000 */
[----:B------:R-:W-:Y:S01]  /*4fa0*/  @!UP1 UIADD3 UR40, UPT, UPT, UR7, 0x200, URZ ;  /* 0x0000020007289890 */ /* 0x000fe2000fffe0ff */
[----:B-1----:R-:W-:Y:S01]  /*4fb0*/  @!P4 IMAD.MOV.U32 R0, RZ, RZ, 0x1000 ;  /* 0x00001000ff00c424 */ /* 0x002fe200078e00ff */
[----:B------:R-:W-:Y:S01]  /*4fc0*/  UMOV UR44, UR36 ;  /* 0x00000024002c7c82 */ /* 0x000fe20008000000 */
[----:B------:R-:W-:Y:S01]  /*4fd0*/  @!UP1 UIADD3 UR10, UPT, UPT, UR42, 0x40, URZ ;  /* 0x000000402a0a9890 */ /* 0x000fe2000fffe0ff */
[----:B------:R-:W-:Y:S01]  /*4fe0*/  UMOV UR11, UR43 ;  /* 0x0000002b000b7c82 */ /* 0x000fe20008000000 */
[----:B------:R-:W-:Y:S02]  /*4ff0*/  UMOV UR12, UR36 ;  /* 0x00000024000c7c82 */ /* 0x000fe40008000000 */
[----:B------:R-:W-:Y:S01]  /*5000*/  IMAD.U32 R8, RZ, RZ, UR9 ;  /* 0x00000009ff087e24 */ /* 0x000fe2000f8e00ff */
[----:B------:R-:W-:Y:S01]  /*5010*/  UMOV UR9, UR41 ;  /* 0x0000002900097c82 */ /* 0x000fe20008000000 */
[----:B------:R-:W-:Y:S01]  /*5020*/  IMAD.U32 R9, RZ, RZ, UR8 ;  /* 0x00000008ff097e24 */ /* 0x000fe2000f8e00ff */
[----:B------:R-:W-:Y:S02]  /*5030*/  @!UP1 UIADD3 UR8, UPT, UPT, UR7, 0xa00, URZ ;  /* 0x00000a0007089890 */ /* 0x000fe4000fffe0ff */
[----:B------:R-:W-:Y:S01]  /*5040*/  @!P4 R2UR UR18, R8 ;  /* 0x000000000812c2ca */ /* 0x000fe200000e0000 */
[----:B------:R-:W-:Y:S01]  /*5050*/  VOTEU.ALL UP1, P4 ;  /* 0x0000000000ff7886 */ /* 0x000fe20002020000 */
[----:B------:R-:W-:Y:S01]  /*5060*/  @!P4 R2UR UR19, R9 ;  /* 0x000000000913c2ca */ /* 0x000fe200000e0000 */
[----:B------:R-:W-:Y:S01]  /*5070*/  UPRMT UR14, UR37, 0x654, UR41 ;  /* 0x00000654250e7896 */ /* 0x000fe20008000029 */
[----:B------:R-:W-:Y:S05]  /*5080*/  @!P4 IADD3 R8, P0, PT, R32, 0x580, RZ ;  /* 0x000005802008c810 */ /* 0x000fea0007f1e0ff */
[----:B------:R-:W-:Y:S06]  /*5090*/  @!P4 IMAD.X R2, RZ, RZ, R33, P0 ;  /* 0x000000ffff02c224 */ /* 0x000fec00000e0621 */
[----:B------:R1:W-:Y:S01]  /*50a0*/  @!UP2 UTMALDG.3D [UR40], [UR18], desc[UR16] ;  /* 0x000010281200a5b4 */ /* 0x0003e20008011000 */
[----:B------:R1:W-:Y:S01]  /*50b0*/  @!UP1 UTMALDG.3D [UR8], [UR18], desc[UR16] ;  /* 0x00001008120095b4 */ /* 0x0003e20008011000 */
[----:B------:R1:W-:Y:S01]  /*50c0*/  @!P4 SYNCS.ARRIVE.TRANS64.RED.A0TR RZ, [UR7+0xd0], R0 ;  /* 0x0000d000ffffc9a7 */ /* 0x0003e20008300407 */
[----:B------:R-:W-:Y:S01]  /*50d0*/  SYNCS.ARRIVE.TRANS64.RED.A1T0 RZ, [UR14], RZ ;  /* 0x000000ffffff79a7 */ /* 0x000fe2000810040e */
[----:B------:R-:W2:Y:S02]  /*50e0*/  SYNCS.PHASECHK.TRANS64.TRYWAIT P2, [UR7+0xf8], R23 ;  /* 0x0000f817ff0075a7 */ /* 0x000ea40008041107 */
[----:B-12---:R-:W-:Y:S05]  /*50f0*/  @!P2 BRA `(.L_x_103) ;  /* 0x0000004800a0a947 */ /* 0x006fea0003800000 */
.L_x_245:
        /* <DEDUP_REMOVED lines=8> */
[----:B------:R-:W-:Y:S01]  /*5180*/  @!UP1 UIADD3 UR32, UPT, UPT, UR7, 0x1200, URZ ;  /* 0x0000120007209890 */ /* 0x000fe2000fffe0ff */
[----:B------:R-:W-:Y:S01]  /*5190*/  UMOV UR35, UR43 ;  /* 0x0000002b00237c82 */ /* 0x000fe20008000000 */
[----:B------:R-:W-:Y:S03]  /*51a0*/  @!UP1 UIADD3 UR10, UPT, UPT, UR42, 0x50, URZ ;  /* 0x000000502a0a9890 */ /* 0x000fe6000fffe0ff */
[----:B------:R-:W-:Y:S01]  /*51b0*/  IMAD.U32 R8, RZ, RZ, UR9 ;  /* 0x00000009ff087e24 */ /* 0x000fe2000f8e00ff */
[----:B------:R-:W-:Y:S01]  /*51c0*/  UMOV UR9, UR33 ;  /* 0x0000002100097c82 */ /* 0x000fe20008000000 */
[----:B------:R-:W-:Y:S01]  /*51d0*/  IMAD.U32 R9, RZ, RZ, UR8 ;  /* 0x00000008ff097e24 */ /* 0x000fe2000f8e00ff */
[----:B------:R-:W-:Y:S02]  /*51e0*/  @!UP1 UIADD3 UR8, UPT, UPT, UR7, 0x1a00, URZ ;  /* 0x00001a0007089890 */ /* 0x000fe4000fffe0ff */
[----:B------:R-:W-:Y:S01]  /*51f0*/  @!P4 R2UR UR18, R8 ;  /* 0x000000000812c2ca */ /* 0x000fe200000e0000 */
[----:B------:R-:W-:Y:S01]  /*5200*/  VOTEU.ALL UP1, P4 ;  /* 0x0000000000ff7886 */ /* 0x000fe20002020000 */
[----:B------:R-:W-:Y:S01]  /*5210*/  @!P4 R2UR UR19, R9 ;  /* 0x000000000913c2ca */ /* 0x000fe200000e0000 */
[----:B------:R-:W-:Y:S01]  /*5220*/  UMOV UR11, UR43 ;  /* 0x0000002b000b7c82 */ /* 0x000fe20008000000 */
[----:B------:R-:W-:Y:S01]  /*5230*/  UMOV UR12, UR36 ;  /* 0x00000024000c7c82 */ /* 0x000fe20008000000 */
[----:B------:R-:W-:Y:S01]  /*5240*/  UPRMT UR14, UR37, 0x654, UR33 ;  /* 0x00000654250e7896 */ /* 0x000fe20008000021 */
[----:B------:R-:W-:Y:S05]  /*5250*/  @!P4 IADD3 R8, P0, PT, R32, 0x580, RZ ;  /* 0x000005802008c810 */ /* 0x000fea0007f1e0ff */
[----:B------:R-:W-:Y:S04]  /*5260*/  @!P4 IMAD.X R2, RZ, RZ, R33, P0 ;  /* 0x000000ffff02c224 */ /* 0x000fe800000e0621 */
[----:B------:R1:W-:Y:S01]  /*5270*/  @!UP2 UTMALDG.3D [UR32], [UR18], desc[UR16] ;  /* 0x000010201200a5b4 */ /* 0x0003e20008011000 */
[----:B------:R1:W-:Y:S01]  /*5280*/  @!UP1 UTMALDG.3D [UR8], [UR18], desc[UR16] ;  /* 0x00001008120095b4 */ /* 0x0003e20008011000 */
[----:B------:R1:W-:Y:S01]  /*5290*/  @!P4 SYNCS.ARRIVE.TRANS64.RED.A0TR RZ, [UR7+0xd8], R0 ;  /* 0x0000d800ffffc9a7 */ /* 0x0003e20008300407 */
[----:B------:R-:W-:Y:S01]  /*52a0*/  SYNCS.ARRIVE.TRANS64.RED.A1T0 RZ, [UR14], RZ ;  /* 0x000000ffffff79a7 */ /* 0x000fe2000810040e */
[----:B------:R-:W2:Y:S02]  /*52b0*/  SYNCS.PHASECHK.TRANS64.TRYWAIT P2, [UR7+0x100], R23 ;  /* 0x00010017ff0075a7 */ /* 0x000ea40008041107 */
[----:B-12---:R-:W-:Y:S05]  /*52c0*/  @!P2 BRA `(.L_x_104) ;  /* 0x000000480044a947 */ /* 0x006fea0003800000 */
.L_x_247:
[----:B------:R-:W2:Y:S01]  /*52d0*/  LDC.64 R12, c[0x0][0xb18] ;  /* 0x0002c600ff0c7b82 */ /* 0x000ea20000000a00 */
[----:B------:R-:W-:Y:S01]  /*52e0*/  @!P4 R2UR UR8, R2 ;  /* 0x000000000208c2ca */ /* 0x000fe200000e0000 */
[----:B------:R-:W-:Y:S01]  /*52f0*/  VOTEU.ALL UP1, P4 ;  /* 0x0000000000ff7886 */ /* 0x000fe20002020000 */
[----:B------:R-:W-:Y:S01]  /*5300*/  @!P4 R2UR UR9, R8 ;  /* 0x000000000809c2ca */ /* 0x000fe200000e0000 */
[----:B------:R-:W-:Y:S01]  /*5310*/  VOTEU.ALL UP2, P4 ;  /* 0x0000000000ff7886 */ /* 0x000fe20002040000 */
[----:B------:R-:W-:Y:S03]  /*5320*/  UMOV UR16, 0x0 ;  /* 0x0000000000107882 */ /* 0x000fe60000000000 */
[----:B------:R-:W4:Y:S01]  /*5330*/  @!P1 LDC R2, c[0x0][0xb0c] ;  /* 0x0002c300ff029b82 */ /* 0x000f220000000800 */
[----:B------:R-:W-:Y:S01]  /*5340*/  @!UP1 UIADD3 UR26, UPT, UPT, UR42, 0x20, URZ ;  /* 0x000000202a1a9890 */ /* 0x000fe2000fffe0ff */
[----:B-1----:R-:W-:Y:S01]  /*5350*/  @!P4 IMAD.MOV.U32 R0, RZ, RZ, 0x1000 ;  /* 0x00001000ff00c424 */ /* 0x002fe200078e00ff */
[----:B------:R-:W-:Y:S01]  /*5360*/  @!UP1 UIADD3 UR24, UPT, UPT, UR7, 0x2200, URZ ;  /* 0x0000220007189890 */ /* 0x000fe2000fffe0ff */
[----:B------:R-:W-:Y:S01]  /*5370*/  @P3 SHF.R.U32.HI R27, RZ, 0x10, R17 ;  /* 0x00000010ff1b3819 */ /* 0x000fe20000011611 */
[----:B------:R-:W-:Y:S01]  /*5380*/  UMOV UR17, 0x10000000 ;  /* 0x1000000000117882 */ /* 0x000fe20000000000 */
[----:B------:R-:W-:Y:S01]  /*5390*/  UMOV UR27, UR43 ;  /* 0x0000002b001b7c82 */ /* 0x000fe20008000000 */
[----:B------:R-:W-:Y:S01]  /*53a0*/  UMOV UR28, UR36 ;  /* 0x00000024001c7c82 */ /* 0x000fe20008000000 */
[----:B------:R-:W-:Y:S01]  /*53b0*/  IMAD.U32 R9, RZ, RZ, UR8 ;  /* 0x00000008ff097e24 */ /* 0x000fe2000f8e00ff */
[----:B------:R-:W-:Y:S01]  /*53c0*/  @!UP1 UIADD3 UR10, UPT, UPT, UR42, 0x60, URZ ;  /* 0x000000602a0a9890 */ /* 0x000fe2000fffe0ff */
[----:B------:R-:W-:Y:S01]  /*53d0*/  IMAD.U32 R8, RZ, RZ, UR9 ;  /* 0x00000009ff087e24 */ /* 0x000fe2000f8e00ff */
[----:B------:R-:W-:Y:S01]  /*53e0*/  @!UP1 UIADD3 UR8, UPT, UPT, UR7, 0x2a00, URZ ;  /* 0x00002a0007089890 */ /* 0x000fe2000fffe0ff */
[----:B------:R-:W-:Y:S01]  /*53f0*/  VIADD R29, R29, 0x1 ;  /* 0x000000011d1d7836 */ /* 0x000fe20000000000 */
[----:B------:R-:W-:Y:S01]  /*5400*/  @!P4 R2UR UR19, R9 ;  /* 0x000000000913c2ca */ /* 0x000fe200000e0000 */
[----:B------:R-:W-:Y:S01]  /*5410*/  VOTEU.ALL UP1, P4 ;  /* 0x0000000000ff7886 */ /* 0x000fe20002020000 */
[----:B------:R-:W-:Y:S01]  /*5420*/  @!P4 R2UR UR18, R8 ;  /* 0x000000000812c2ca */ /* 0x000fe200000e0000 */
[----:B------:R-:W-:Y:S01]  /*5430*/  UMOV UR9, UR25 ;  /* 0x0000001900097c82 */ /* 0x000fe20008000000 */
[----:B------:R-:W1:Y:S01]  /*5440*/  LDC.64 R8, c[0x0][0xb10] ;  /* 0x0002c400ff087b82 */ /* 0x000e620000000a00 */
[----:B------:R-:W-:Y:S01]  /*5450*/  UMOV UR11, UR43 ;  /* 0x0000002b000b7c82 */ /* 0x000fe20008000000 */
[----:B------:R-:W-:Y:S01]  /*5460*/  UMOV UR12, UR36 ;  /* 0x00000024000c7c82 */ /* 0x000fe20008000000 */
[----:B------:R-:W-:Y:S08]  /*5470*/  UPRMT UR14, UR37, 0x654, UR25 ;  /* 0x00000654250e7896 */ /* 0x000ff00008000019 */
[----:B------:R1:W-:Y:S01]  /*5480*/  @!UP2 UTMALDG.3D [UR24], [UR18], desc[UR16] ;  /* 0x000010181200a5b4 */ /* 0x0003e20008011000 */
[----:B------:R1:W-:Y:S01]  /*5490*/  @!UP1 UTMALDG.3D [UR8], [UR18], desc[UR16] ;  /* 0x00001008120095b4 */ /* 0x0003e20008011000 */
[----:B------:R5:W-:Y:S01]  /*54a0*/  @!P4 SYNCS.ARRIVE.TRANS64.RED.A0TR RZ, [UR7+0xe0], R0 ;  /* 0x0000e000ffffc9a7 */ /* 0x000be20008300407 */
[C---:B-1----:R-:W-:Y:S01]  /*54b0*/  @!P1 IMAD.HI.U32 R8, R11.reuse, R8, RZ ;  /* 0x000000080b089227 */ /* 0x042fe200078e00ff */
[----:B--2---:R-:W-:Y:S02]  /*54c0*/  @!P1 ISETP.NE.AND P0, PT, R12, 0x1, PT ;  /* 0x000000010c00980c */ /* 0x004fe40003f05270 */
[----:B----4-:R-:W-:Y:S01]  /*54d0*/  @!P1 ISETP.NE.AND P2, PT, R2, 0x1, PT ;  /* 0x000000010200980c */ /* 0x010fe20003f45270 */
[C---:B------:R-:W-:Y:S01]  /*54e0*/  @!P1 IMAD.HI.U32 R13, R10.reuse, R13, RZ ;  /* 0x0000000d0a0d9227 */ /* 0x040fe200078e00ff */
[----:B------:R-:W-:Y:S04]  /*54f0*/  @!P1 SHF.R.U32.HI R8, RZ, R9, R8 ;  /* 0x00000009ff089219 */ /* 0x000fe80000011608 */
[----:B------:R-:W-:Y:S01]  /*5500*/  @!P1 SEL R8, R11, R8, !P2 ;  /* 0x000000080b089207 */ /* 0x000fe20005000000 */
[----:B------:R-:W-:Y:S01]  /*5510*/  SYNCS.ARRIVE.TRANS64.RED.A1T0 RZ, [UR14], RZ ;  /* 0x000000ffffff79a7 */ /* 0x000fe2000810040e */
[----:B------:R-:W1:Y:S01]  /*5520*/  SYNCS.PHASECHK.TRANS64.TRYWAIT P5, [UR7+0x108], R23 ;  /* 0x00010817ff0075a7 */ /* 0x000e6200080a1107 */
[----:B-----5:R-:W2:Y:S02]  /*5530*/  @!P1 LDC R0, c[0x0][0xb20] ;  /* 0x0002c800ff009b82 */ /* 0x020ea40000000800 */
[----:B--2---:R-:W-:Y:S04]  /*5540*/  @!P1 SHF.R.U32.HI R0, RZ, R0, R13 ;  /* 0x00000000ff009219 */ /* 0x004fe8000001160d */
[----:B------:R-:W-:Y:S05]  /*5550*/  @!P1 SEL R9, R10, R0, !P0 ;  /* 0x000000000a099207 */ /* 0x000fea0004000000 */
[----:B------:R-:W-:Y:S02]  /*5560*/  @!P1 IMAD.IADD R0, R9, 0x1, -R8 ;  /* 0x0000000109009824 */ /* 0x000fe400078e0a08 */
[----:B------:R-:W-:Y:S02]  /*5570*/  @!P1 IMAD.IADD R8, R8, 0x1, -R9 ;  /* 0x0000000108089824 */ /* 0x000fe400078e0a09 */
[----:B------:R-:W-:Y:S02]  /*5580*/  @!P1 IMAD R11, R0, R2, R11 ;  /* 0x00000002000b9224 */ /* 0x000fe400078e020b */
[----:B------:R-:W-:Y:S01]  /*5590*/  @!P1 IMAD R10, R8, R12, R10 ;  /* 0x0000000c080a9224 */ /* 0x000fe200078e020a */
[----:B-1----:R-:W-:Y:S06]  /*55a0*/  @!P5 BRA `(.L_x_105) ;  /* 0x0000004400a4d947 */ /* 0x002fec0003800000 */
.L_x_249:
[----:B------:R-:W-:Y:S01]  /*55b0*/  @!P4 IADD3 R2, P0, PT, R32, 0x580, RZ ;  /* 0x000005802002c810 */ /* 0x000fe20007f1e0ff */
[----:B------:R-:W-:Y:S01]  /*55c0*/  VOTEU.ALL UP1, P4 ;  /* 0x0000000000ff7886 */ /* 0x000fe20002020000 */
[----:B------:R-:W-:Y:S01]  /*55d0*/  VOTEU.ALL UP2, P4 ;  /* 0x0000000000ff7886 */ /* 0x000fe20002040000 */
[----:B------:R-:W-:Y:S01]  /*55e0*/  UMOV UR14, 0x0 ;  /* 0x00000000000e7882 */ /* 0x000fe20000000000 */
[----:B------:R-:W-:Y:S01]  /*55f0*/  @!P4 R2UR UR9, R2 ;  /* 0x000000000209c2ca */ /* 0x000fe200000e0000 */
[----:B-1----:R-:W-:Y:S01]  /*5600*/  @!P4 IMAD.X R0, RZ, RZ, R33, P0 ;  /* 0x000000ffff00c224 */ /* 0x002fe200000e0621 */
[----:B------:R-:W-:Y:S01]  /*5610*/  @!UP1 UIADD3 UR17, UPT, UPT, UR7, 0xe8, URZ ;  /* 0x000000e807119890 */ /* 0x000fe2000fffe0ff */
[----:B------:R-:W-:Y:S01]  /*5620*/  ISETP.NE.AND P0, PT, R29, 0x2, PT ;  /* 0x000000021d00780c */ /* 0x000fe20003f05270 */
[----:B------:R-:W-:Y:S01]  /*5630*/  @!UP1 UIADD3 UR18, UPT, UPT, UR42, 0x30, URZ ;  /* 0x000000302a129890 */ /* 0x000fe2000fffe0ff */
[----:B------:R-:W-:Y:S01]  /*5640*/  LOP3.LUT R30, R30, 0x1, RZ, 0x3c, !PT ;  /* 0x000000011e1e7812 */ /* 0x000fe200078e3cff */
[----:B------:R-:W-:Y:S01]  /*5650*/  @!UP1 UIADD3 UR16, UPT, UPT, UR7, 0x3200, URZ ;  /* 0x0000320007109890 */ /* 0x000fe2000fffe0ff */
[----:B------:R-:W-:Y:S01]  /*5660*/  @!P4 R2UR UR8, R0 ;  /* 0x000000000008c2ca */ /* 0x000fe200000e0000 */
[----:B------:R-:W-:Y:S01]  /*5670*/  UMOV UR15, 0x10000000 ;  /* 0x10000000000f7882 */ /* 0x000fe20000000000 */
[----:B------:R-:W-:Y:S01]  /*5680*/  UMOV UR19, UR43 ;  /* 0x0000002b00137c82 */ /* 0x000fe20008000000 */
[----:B------:R-:W-:Y:S01]  /*5690*/  UMOV UR20, UR36 ;  /* 0x0000002400147c82 */ /* 0x000fe20008000000 */
[----:B------:R-:W-:Y:S01]  /*56a0*/  @!UP1 UIADD3 UR10, UPT, UPT, UR42, 0x70, URZ ;  /* 0x000000702a0a9890 */ /* 0x000fe2000fffe0ff */
[----:B------:R-:W-:Y:S01]  /*56b0*/  SEL R0, RZ, 0x1, P0 ;  /* 0x00000001ff007807 */ /* 0x000fe20000000000 */
[----:B------:R-:W-:Y:S01]  /*56c0*/  IMAD.U32 R8, RZ, RZ, UR9 ;  /* 0x00000009ff087e24 */ /* 0x000fe2000f8e00ff */
[----:B------:R-:W-:Y:S01]  /*56d0*/  UMOV UR11, UR43 ;  /* 0x0000002b000b7c82 */ /* 0x000fe20008000000 */
[----:B------:R-:W-:Y:S01]  /*56e0*/  UMOV UR12, UR36 ;  /* 0x00000024000c7c82 */ /* 0x000fe20008000000 */
[----:B------:R-:W-:Y:S01]  /*56f0*/  UMOV UR9, UR17 ;  /* 0x0000001100097c82 */ /* 0x000fe20008000000 */
[----:B------:R-:W-:Y:S01]  /*5700*/  @P3 R2UR UR36, R27 ;  /* 0x000000001b2432ca */ /* 0x000fe200000e0000 */
[----:B------:R-:W-:Y:S01]  /*5710*/  IMAD.IADD R23, R10, 0x1, R47 ;  /* 0x000000010a177824 */ /* 0x000fe200078e022f */
[----:B------:R-:W-:Y:S01]  /*5720*/  @!P4 R2UR UR22, R8 ;  /* 0x000000000816c2ca */ /* 0x000fe200000e0000 */
[----:B------:R-:W-:Y:S01]  /*5730*/  IMAD.U32 R9, RZ, RZ, UR8 ;  /* 0x00000008ff097e24 */ /* 0x000fe2000f8e00ff */
[----:B------:R-:W-:Y:S01]  /*5740*/  @!UP1 UIADD3 UR8, UPT, UPT, UR7, 0x3a00, URZ ;  /* 0x00003a0007089890 */ /* 0x000fe2000fffe0ff */
[----:B------:R-:W-:Y:S01]  /*5750*/  LOP3.LUT R28, R28, R0, RZ, 0x3c, !PT ;  /* 0x000000001c1c7212 */ /* 0x000fe200078e3cff */
[----:B------:R-:W-:Y:S01]  /*5760*/  VOTEU.ALL UP1, P4 ;  /* 0x0000000000ff7886 */ /* 0x000fe20002020000 */
[----:B------:R-:W-:Y:S01]  /*5770*/  IMAD.IADD R24, R11, 0x1, R56 ;  /* 0x000000010b187824 */ /* 0x000fe200078e0238 */
[----:B------:R-:W-:Y:S02]  /*5780*/  @!P4 R2UR UR23, R9 ;  /* 0x000000000917c2ca */ /* 0x000fe400000e0000 */
[----:B------:R-:W-:Y:S11]  /*5790*/  SEL R29, R29, RZ, P0 ;  /* 0x000000ff1d1d7207 */ /* 0x000ff60000000000 */
[----:B------:R2:W-:Y:S01]  /*57a0*/  @!UP2 UTMALDG.3D [UR16], [UR22], desc[UR14] ;  /* 0x00000e101600a5b4 */ /* 0x0005e20008011000 */
[----:B------:R2:W-:Y:S01]  /*57b0*/  @!UP1 UTMALDG.3D [UR8], [UR22], desc[UR14] ;  /* 0x00000e08160095b4 */ /* 0x0005e20008011000 */
[----:B------:R2:W-:Y:S01]  /*57c0*/  @!P4 SYNCS.ARRIVE.TRANS64.RED.A0TR RZ, [UR7+0xe8], R26 ;  /* 0x0000e81affffc9a7 */ /* 0x0005e20008300407 */
[----:B------:R-:W-:Y:S01]  /*57d0*/  UPLOP3.LUT UP1, UPT, UPT, UPT, UPT, 0x80, 0x8 ;  /* 0x000000000008789c */ /* 0x000fe20003f2f070 */
[----:B------:R-:W-:Y:S01]  /*57e0*/  SYNCS.ARRIVE.TRANS64.RED.A1T0 RZ, [UR13], RZ ;  /* 0x000000ffffff79a7 */ /* 0x000fe2000810040d */
[----:B------:R-:W-:Y:S09]  /*57f0*/  @P3 BRA `(.L_x_106) ;  /* 0xfffffff000343947 */ /* 0x000ff2000383ffff */
[----:B------:R-:W-:-:S04]  /*5800*/  SHF.L.U32 R2, R30, 0x1f, RZ ;  /* 0x0000001f1e027819 */ /* 0x000fc800000006ff */
[----:B------:R-:W1:Y:S02]  /*5810*/  SYNCS.PHASECHK.TRANS64.TRYWAIT P0, [UR7+0xf0], R2 ;  /* 0x0000f002ff0075a7 */ /* 0x000e640008001107 */
[----:B-1----:R-:W-:Y:S05]  /*5820*/  @!P0 BRA `(.L_x_107) ;  /* 0x00000044001c8947 */ /* 0x002fea0003800000 */
.L_x_251:
[----:B------:R-:W4:Y:S02]  /*5830*/  SYNCS.PHASECHK.TRANS64.TRYWAIT P0, [UR7+0xf8], R2 ;  /* 0x0000f802ff0075a7 */ /* 0x000f240008001107 */
[----:B----4-:R-:W-:Y:S05]  /*5840*/  @!P0 BRA `(.L_x_108) ;  /* 0x00000044002c8947 */ /* 0x010fea0003800000 */
.L_x_253:
[----:B------:R-:W4:Y:S02]  /*5850*/  SYNCS.PHASECHK.TRANS64.TRYWAIT P0, [UR7+0x100], R2 ;  /* 0x00010002ff0075a7 */ /* 0x000f240008001107 */
[----:B----4-:R-:W-:Y:S05]  /*5860*/  @!P0 BRA `(.L_x_109) ;  /* 0x00000044003c8947 */ /* 0x010fea0003800000 */
.L_x_255:
[----:B-1----:R-:W-:-:S07]  /*5870*/  MOV R0, UR7 ;  /* 0x0000000700007c02 */ /* 0x002fce0008000f00 */
.L_x_110:
[----:B-1----:R-:W-:-:S04]  /*5880*/  SHF.L.U32 R2, R30, 0x1f, RZ ;  /* 0x0000001f1e027819 */ /* 0x002fc800000006ff */
[----:B------:R1:W4:Y:S03]  /*5890*/  SYNCS.PHASECHK.TRANS64.TRYWAIT P0, [R0+URZ+0x108], R2 ;  /* 0x00010802000075a7 */ /* 0x00032600080011ff */
[----:B----4-:R-:W-:Y:S05]  /*58a0*/  @!P0 NANOSLEEP.SYNCS 0x989680 ;  /* 0x009896800000895d */ /* 0x010fea0003900000 */
[----:B------:R-:W4:Y:S02]  /*58b0*/  @!P0 SYNCS.PHASECHK.TRANS64 P0, [R0+URZ+0x108], R2 ;  /* 0x00010802000085a7 */ /* 0x000f2400080010ff */
[----:B--2-4-:R-:W-:Y:S05]  /*58c0*/  @P0 EXIT ;  /* 0x000000000000094d */ /* 0x014fea0003800000 */
[----:B------:R-:W-:Y:S05]  /*58d0*/  BRA `(.L_x_110) ;  /* 0xfffffffc00e87947 */ /* 0x000fea000383ffff */
.L_x_95:
[----:B------:R-:W-:-:S06]  /*58e0*/  UISETP.GE.AND UP1, UPT, UR10, 0x4, UPT ;  /* 0x000000040a00788c */ /* 0x000fcc000bf26270 */
[----:B------:R-:W-:-:S13]  /*58f0*/  PLOP3.LUT P0, PT, PT, PT, UP1, 0x80, 0x8 ;  /* 0x000000000008781c */ /* 0x000fda0003f0f018 */
[----:B------:R-:W-:Y:S05]  /*5900*/  @!P0 EXIT ;  /* 0x000000000000894d */ /* 0x000fea0003800000 */
[----:B------:R-:W-:Y:S01]  /*5910*/  BAR.SYNC.DEFER_BLOCKING 0x6, 0xa0 ;  /* 0x0182800000007b1d */ /* 0x000fe20000010000 */
[C---:B------:R-:W-:Y:S01]  /*5920*/  IMAD.SHL.U32 R76, R77.reuse, 0x10, RZ ;  /* 0x000000104d4c7824 */ /* 0x040fe200078e00ff */
[----:B------:R-:W-:Y:S01]  /*5930*/  CS2R R72, SRZ ;  /* 0x0000000000487805 */ /* 0x000fe2000001ff00 */
[----:B------:R-:W-:Y:S02]  /*5940*/  IMAD.SHL.U32 R6, R78, 0x200000, RZ ;  /* 0x002000004e067824 */ /* 0x000fe400078e00ff */
[C---:B------:R-:W-:Y:S01]  /*5950*/  IMAD.U32 R5, R77.reuse, 0x10000, RZ ;  /* 0x000100004d057824 */ /* 0x040fe200078e00ff */
[----:B------:R-:W-:Y:S02]  /*5960*/  UMOV UR41, 0x400 ;  /* 0x0000040000297882 */ /* 0x000fe40000000000 */
[----:B------:R-:W1:Y:S01]  /*5970*/  LDC R64, c[0x0][0x370] ;  /* 0x0000dc00ff407b82 */ /* 0x000e620000000800 */
[----:B------:R-:W-:Y:S01]  /*5980*/  ULEA UR41, UR37, UR41, 0x18 ;  /* 0x0000002925297291 */ /* 0x000fe2000f8ec0ff */
[C---:B------:R-:W-:Y:S01]  /*5990*/  IMAD.SHL.U32 R2, R77.reuse, 0x2, RZ ;  /* 0x000000024d027824 */ /* 0x040fe200078e00ff */
[----:B------:R-:W-:Y:S01]  /*59a0*/  LOP3.LUT R4, R76, 0x40, RZ, 0xc0, !PT ;  /* 0x000000404c047812 */ /* 0x000fe200078ec0ff */
[----:B------:R-:W-:Y:S01]  /*59b0*/  IMAD.SHL.U32 R3, R78, 0x200, RZ ;  /* 0x000002004e037824 */ /* 0x000fe200078e00ff */
[----:B------:R-:W-:Y:S01]  /*59c0*/  LOP3.LUT R0, R76, 0x5b0, RZ, 0xc0, !PT ;  /* 0x000005b04c007812 */ /* 0x000fe200078ec0ff */
[----:B------:R-:W-:Y:S01]  /*59d0*/  IMAD.MOV.U32 R26, RZ, RZ, RZ ;  /* 0x000000ffff1a7224 */ /* 0x000fe200078e00ff */
[----:B------:R-:W-:Y:S01]  /*59e0*/  LOP3.LUT R6, R6, 0x200000, RZ, 0xc0, !PT ;  /* 0x0020000006067812 */ /* 0x000fe200078ec0ff */
[----:B------:R-:W2:Y:S01]  /*59f0*/  LDC R63, c[0x0][0x374] ;  /* 0x0000dd00ff3f7b82 */ /* 0x000ea20000000800 */
[----:B------:R-:W-:Y:S01]  /*5a00*/  LOP3.LUT R2, R4, 0x8, R2, 0xf8, !PT ;  /* 0x0000000804027812 */ /* 0x000fe200078ef802 */
[----:B------:R-:W-:Y:S01]  /*5a10*/  IMAD.MOV.U32 R74, RZ, RZ, RZ ;  /* 0x000000ffff4a7224 */ /* 0x000fe200078e00ff */
[----:B------:R-:W-:Y:S01]  /*5a20*/  LOP3.LUT R0, R0, 0x200, R3, 0xf8, !PT ;  /* 0x0000020000007812 */ /* 0x000fe200078ef803 */
[----:B------:R-:W-:Y:S01]  /*5a30*/  IMAD.MOV.U32 R62, RZ, RZ, RZ ;  /* 0x000000ffff3e7224 */ /* 0x000fe200078e00ff */
[----:B------:R-:W-:Y:S01]  /*5a40*/  LOP3.LUT R5, R6, 0x400000, R5, 0xf8, !PT ;  /* 0x0040000006057812 */ /* 0x000fe200078ef805 */
[----:B------:R-:W3:Y:S01]  /*5a50*/  LDCU.64 UR46, c[0x0][0x348] ;  /* 0x00006900ff2e77ac */ /* 0x000ee20008000a00 */
[----:B------:R-:W-:Y:S01]  /*5a60*/  LOP3.LUT P0, RZ, R76, 0x40, RZ, 0xc0, !PT ;  /* 0x000000404cff7812 */ /* 0x000fe2000780c0ff */
[----:B------:R-:W4:Y:S01]  /*5a70*/  LDS R27, [UR41+0x1d0] ;  /* 0x0001d029ff1b7984 */ /* 0x000f220008000800 */
[----:B------:R-:W-:Y:S01]  /*5a80*/  LOP3.LUT R75, R0, R2, RZ, 0xfc, !PT ;  /* 0x00000002004b7212 */ /* 0x000fe200078efcff */
[----:B------:R-:W-:Y:S01]  /*5a90*/  UMOV UR44, 0x1 ;  /* 0x00000001002c7882 */ /* 0x000fe20000000000 */
[----:B------:R-:W-:Y:S01]  /*5aa0*/  P2R R0, PR, RZ, 0x1 ;  /* 0x00000001ff007803 */ /* 0x000fe20000000000 */
[----:B------:R-:W-:Y:S01]  /*5ab0*/  UIADD3 UR40, UPT, UPT, UR41, 0x200, URZ ;  /* 0x0000020029287890 */ /* 0x000fe2000fffe0ff */
[----:B------:R-:W-:Y:S01]  /*5ac0*/  LOP3.LUT R77, R77, 0x60, RZ, 0xc0, !PT ;  /* 0x000000604d4d7812 */ /* 0x000fe200078ec0ff */
[----:B------:R-:W-:Y:S01]  /*5ad0*/  UMOV UR43, URZ ;  /* 0x000000ff002b7c82 */ /* 0x000fe20008000000 */
[----:B------:R-:W-:Y:S01]  /*5ae0*/  UMOV UR42, URZ ;  /* 0x000000ff002a7c82 */ /* 0x000fe20008000000 */
[----:B-1234-:R-:W-:-:S08]  /*5af0*/  IMAD.IADD R27, R27, 0x1, R5 ;  /* 0x000000011b1b7824 */ /* 0x01efd000078e0205 */
.L_x_187:
[C---:B------:R-:W-:Y:S02]  /*5b00*/  LEA R0, R62.reuse, UR41, 0x3 ;  /* 0x000000293e007c11 */ /* 0x040fe4000f8e18ff */
[----:B------:R-:W-:Y:S02]  /*5b10*/  SHF.L.U32 R2, R73, 0x1f, RZ ;  /* 0x0000001f49027819 */ /* 0x000fe400000006ff */
[----:B------:R-:W-:Y:S02]  /*5b20*/  LEA R8, R62, UR41, 0x4 ;  /* 0x000000293e087c11 */ /* 0x000fe4000f8e20ff */
[----:B------:R-:W1:Y:S02]  /*5b30*/  SYNCS.PHASECHK.TRANS64.TRYWAIT P0, [R0+URZ+0x120], R2 ;  /* 0x00012002000075a7 */ /* 0x000e6400080011ff */
[----:B-1----:R-:W-:Y:S05]  /*5b40*/  @!P0 BRA `(.L_x_111) ;  /* 0x00000040009c8947 */ /* 0x002fea0003800000 */
.L_x_256:
        /* <DEDUP_REMOVED lines=11> */
[----:B--2---:R-:W-:-:S04]  /*5c00*/  LOP3.LUT P3, RZ, R10, 0x1, RZ, 0xc0, !PT ;  /* 0x000000010aff7812 */ /* 0x004fc8000786c0ff */
[----:B------:R-:W-:-:S09]  /*5c10*/  P2R R80, PR, RZ, 0x8 ;  /* 0x00000008ff507803 */ /* 0x000fd20000000000 */
[----:B------:R-:W-:Y:S02]  /*5c20*/  @P3 MOV R70, R8 ;  /* 0x0000000800463202 */ /* 0x000fe40000000f00 */
[----:B------:R-:W-:Y:S01]  /*5c30*/  @P3 LOP3.LUT R69, R9, 0xffff, RZ, 0xc0, !PT ;  /* 0x0000ffff09453812 */ /* 0x000fe200078ec0ff */
[----:B-1----:R-:W-:Y:S06]  /*5c40*/  @!P0 BRA `(.L_x_112) ;  /* 0x0000000000b88947 */ /* 0x002fec0003800000 */
[----:B------:R-:W1:Y:S01]  /*5c50*/  LDC.64 R4, c[0x0][0xb18] ;  /* 0x0002c600ff047b82 */ /* 0x000e620000000a00 */
[----:B------:R-:W-:-:S07]  /*5c60*/  ISETP.NE.AND P0, PT, R22, 0x1, PT ;  /* 0x000000011600780c */ /* 0x000fce0003f05270 */
[----:B------:R-:W2:Y:S08]  /*5c70*/  LDC.64 R6, c[0x0][0xb10] ;  /* 0x0002c400ff067b82 */ /* 0x000eb00000000a00 */
[----:B------:R-:W3:Y:S08]  /*5c80*/  LDC R0, c[0x0][0xb20] ;  /* 0x0002c800ff007b82 */ /* 0x000ef00000000800 */
[----:B------:R-:W4:Y:S01]  /*5c90*/  LDC R12, c[0x0][0xb0c] ;  /* 0x0002c300ff0c7b82 */ /* 0x000f220000000800 */
[----:B-1----:R-:W-:Y:S01]  /*5ca0*/  IMAD.HI.U32 R14, R63, R5, RZ ;  /* 0x000000053f0e7227 */ /* 0x002fe200078e00ff */
[----:B------:R-:W-:-:S03]  /*5cb0*/  ISETP.NE.AND P1, PT, R4, 0x1, PT ;  /* 0x000000010400780c */ /* 0x000fc60003f25270 */
[----:B------:R-:W-:-:S03]  /*5cc0*/  IMAD.HI.U32 R5, R69, R5, RZ ;  /* 0x0000000545057227 */ /* 0x000fc600078e00ff */
[----:B------:R-:W1:Y:S01]  /*5cd0*/  LDC.64 R2, c[0x0][0xb28] ;  /* 0x0002ca00ff027b82 */ /* 0x000e620000000a00 */
[----:B--2---:R-:W-:-:S04]  /*5ce0*/  IMAD.HI.U32 R15, R64, R6, RZ ;  /* 0x00000006400f7227 */ /* 0x004fc800078e00ff */
[----:B------:R-:W-:Y:S01]  /*5cf0*/  IMAD.HI.U32 R16, R70, R6, RZ ;  /* 0x0000000646107227 */ /* 0x000fe200078e00ff */
[-C--:B------:R-:W-:Y:S02]  /*5d00*/  SHF.R.U32.HI R15, RZ, R7.reuse, R15 ;  /* 0x00000007ff0f7219 */ /* 0x080fe4000001160f */
[-C--:B---3--:R-:W-:Y:S02]  /*5d10*/  SHF.R.U32.HI R14, RZ, R0.reuse, R14 ;  /* 0x00000000ff0e7219 */ /* 0x088fe4000001160e */
[----:B------:R-:W-:Y:S02]  /*5d20*/  SHF.R.U32.HI R5, RZ, R0, R5 ;  /* 0x00000000ff057219 */ /* 0x000fe40000011605 */
[----:B------:R-:W-:Y:S02]  /*5d30*/  SEL R14, R63, R14, !P1 ;  /* 0x0000000e3f0e7207 */ /* 0x000fe40004800000 */
[----:B------:R-:W-:Y:S02]  /*5d40*/  SHF.R.U32.HI R16, RZ, R7, R16 ;  /* 0x00000007ff107219 */ /* 0x000fe40000011610 */
[----:B----4-:R-:W-:-:S02]  /*5d50*/  ISETP.NE.AND P2, PT, R12, 0x1, PT ;  /* 0x000000010c00780c */ /* 0x010fc40003f45270 */
[----:B------:R-:W-:Y:S02]  /*5d60*/  SEL R5, R69, R5, !P1 ;  /* 0x0000000545057207 */ /* 0x000fe40004800000 */
[----:B------:R-:W-:Y:S02]  /*5d70*/  SEL R15, R64, R15, !P2 ;  /* 0x0000000f400f7207 */ /* 0x000fe40005000000 */
[----:B------:R-:W-:Y:S01]  /*5d80*/  SEL R16, R70, R16, !P2 ;  /* 0x0000001046107207 */ /* 0x000fe20005000000 */
[----:B-1----:R-:W-:-:S04]  /*5d90*/  IMAD.HI.U32 R13, R14, R2, RZ ;  /* 0x000000020e0d7227 */ /* 0x002fc800078e00ff */
        /* <DEDUP_REMOVED lines=25> */
.L_x_112:
[----:B------:R-:W1:Y:S02]  /*5f30*/  LDCU UR4, c[0x0][0xb30] ;  /* 0x00016600ff0477ac */ /* 0x000e640008000800 */
[----:B-1----:R-:W-:-:S09]  /*5f40*/  UISETP.NE.AND UP0, UPT, UR4, 0x1, UPT ;  /* 0x000000010400788c */ /* 0x002fd2000bf05270 */
        /* <DEDUP_REMOVED lines=17> */
.L_x_113:
[----:B------:R-:W-:Y:S01]  /*6060*/  ULOP3.LUT UP0, URZ, UR40, 0x90, URZ, 0xc0, !UPT ;  /* 0x0000009028ff7892 */ /* 0x000fe2000f80c0ff */
[----:B------:R-:W-:Y:S02]  /*6070*/  IADD3 R62, PT, PT, R62, 0x1, RZ ;  /* 0x000000013e3e7810 */ /* 0x000fe40007ffe0ff */
[----:B------:R-:W-:-:S06]  /*6080*/  @P3 SHF.R.U32.HI R71, RZ, 0x10, R9 ;  /* 0x00000010ff473819 */ /* 0x000fcc0000011609 */
[----:B------:R-:W-:Y:S05]  /*6090*/  BRA.U !UP0, `(.L_x_114) ;  /* 0x00000001087c7547 */ /* 0x000fea000b800000 */
[----:B------:R-:W-:Y:S01]  /*60a0*/  MOV R2, 0x0 ;  /* 0x0000000000027802 */ /* 0x000fe20000000f00 */
[----:B------:R-:W1:Y:S01]  /*60b0*/  LDCU.64 UR8, c[0x4][0x80] ;  /* 0x01001000ff0877ac */ /* 0x000e620008000a00 */
[----:B------:R-:W-:Y:S02]  /*60c0*/  HFMA2 R12, -RZ, RZ, 0, 5.9604644775390625e-08 ;  /* 0x00000001ff0c7431 */ /* 0x000fe400000001ff */
[----:B------:R-:W-:Y:S01]  /*60d0*/  IMAD.MOV.U32 R8, RZ, RZ, 0x70 ;  /* 0x00000070ff087424 */ /* 0x000fe200078e00ff */
[----:B------:R2:W3:Y:S01]  /*60e0*/  LDC.64 R14, c[0x4][R2] ;  /* 0x01000000020e7b82 */ /* 0x0004e20000000a00 */
[----:B------:R-:W4:Y:S01]  /*60f0*/  LDCU.64 UR6, c[0x4][0x88] ;  /* 0x01001100ff0677ac */ /* 0x000f220008000a00 */
[----:B------:R-:W-:Y:S01]  /*6100*/  IMAD.MOV.U32 R13, RZ, RZ, RZ ;  /* 0x000000ffff0d7224 */ /* 0x000fe200078e00ff */
[----:B------:R-:W2:Y:S01]  /*6110*/  LDCU.64 UR4, c[0x4][0x8] ;  /* 0x01000100ff0477ac */ /* 0x000ea20008000a00 */
[----:B-1----:R-:W-:Y:S01]  /*6120*/  IMAD.U32 R4, RZ, RZ, UR8 ;  /* 0x00000008ff047e24 */ /* 0x002fe2000f8e00ff */
[----:B------:R-:W-:Y:S01]  /*6130*/  MOV R5, UR9 ;  /* 0x0000000900057c02 */ /* 0x000fe20008000f00 */
[----:B----4-:R-:W-:Y:S01]  /*6140*/  IMAD.U32 R6, RZ, RZ, UR6 ;  /* 0x00000006ff067e24 */ /* 0x010fe2000f8e00ff */
[----:B------:R-:W-:Y:S01]  /*6150*/  MOV R7, UR7 ;  /* 0x0000000700077c02 */ /* 0x000fe20008000f00 */
[----:B--2---:R-:W-:Y:S01]  /*6160*/  IMAD.U32 R10, RZ, RZ, UR4 ;  /* 0x00000004ff0a7e24 */ /* 0x004fe2000f8e00ff */
[----:B------:R-:W-:-:S02]  /*6170*/  MOV R11, UR5 ;  /* 0x00000005000b7c02 */ /* 0x000fc40008000f00 */
[----:B------:R-:W-:-:S07]  /*6180*/  LEPC R20, `(.L_x_115) ;  /* 0x000000001014794e */ /* 0x000fce0000000000 */
[----:B---3-5:R-:W-:Y:S05]  /*6190*/  CALL.ABS.NOINC R14 ;  /* 0x000000000e007343 */ /* 0x028fea0003c00000 */
.L_x_115:
[----:B------:R-:W1:Y:S01]  /*61a0*/  LDC.64 R2, c[0x4][R2] ;  /* 0x0100000002027b82 */ /* 0x000e620000000a00 */
[----:B------:R-:W2:Y:S01]  /*61b0*/  LDCU.64 UR8, c[0x4][0x80] ;  /* 0x01001000ff0877ac */ /* 0x000ea20008000a00 */
[----:B------:R-:W-:Y:S02]  /*61c0*/  HFMA2 R12, -RZ, RZ, 0, 5.9604644775390625e-08 ;  /* 0x00000001ff0c7431 */ /* 0x000fe400000001ff */
[----:B------:R-:W-:Y:S01]  /*61d0*/  IMAD.MOV.U32 R8, RZ, RZ, 0x70 ;  /* 0x00000070ff087424 */ /* 0x000fe200078e00ff */
[----:B------:R-:W3:Y:S01]  /*61e0*/  LDCU.64 UR6, c[0x4][0x88] ;  /* 0x01001100ff0677ac */ /* 0x000ee20008000a00 */
[----:B------:R-:W-:Y:S01]  /*61f0*/  IMAD.MOV.U32 R13, RZ, RZ, RZ ;  /* 0x000000ffff0d7224 */ /* 0x000fe200078e00ff */
[----:B------:R-:W4:Y:S01]  /*6200*/  LDCU.64 UR4, c[0x4][0x8] ;  /* 0x01000100ff0477ac */ /* 0x000f220008000a00 */
[----:B--2---:R-:W-:Y:S02]  /*6210*/  MOV R4, UR8 ;  /* 0x0000000800047c02 */ /* 0x004fe40008000f00 */
[----:B------:R-:W-:Y:S01]  /*6220*/  MOV R5, UR9 ;  /* 0x0000000900057c02 */ /* 0x000fe20008000f00 */
[----:B---3--:R-:W-:Y:S01]  /*6230*/  IMAD.U32 R6, RZ, RZ, UR6 ;  /* 0x00000006ff067e24 */ /* 0x008fe2000f8e00ff */
[----:B------:R-:W-:Y:S01]  /*6240*/  MOV R7, UR7 ;  /* 0x0000000700077c02 */ /* 0x000fe20008000f00 */
[----:B----4-:R-:W-:Y:S01]  /*6250*/  IMAD.U32 R10, RZ, RZ, UR4 ;  /* 0x00000004ff0a7e24 */ /* 0x010fe2000f8e00ff */
[----:B------:R-:W-:-:S02]  /*6260*/  MOV R11, UR5 ;  /* 0x00000005000b7c02 */ /* 0x000fc40008000f00 */
[----:B------:R-:W-:-:S07]  /*6270*/  LEPC R20, `(.L_x_114) ;  /* 0x000000001014794e */ /* 0x000fce0000000000 */
[----:B-1----:R-:W-:Y:S05]  /*6280*/  CALL.ABS.NOINC R2 ;  /* 0x0000000002007343 */ /* 0x002fea0003c00000 */
.L_x_114:
[----:B------:R-:W1:Y:S01]  /*6290*/  LDC.64 R2, c[0x0][0x890] ;  /* 0x00022400ff027b82 */ /* 0x000e620000000a00 */
[----:B------:R-:W-:-:S06]  /*62a0*/  ULOP3.LUT UR4, UR44, 0x1, URZ, 0x3c, !UPT ;  /* 0x000000012c047892 */ /* 0x000fcc000f8e3cff */
[----:B------:R-:W-:Y:S01]  /*62b0*/  IMAD.U32 R68, RZ, RZ, UR4 ;  /* 0x00000004ff447e24 */ /* 0x000fe2000f8e00ff */
[----:B-1----:R-:W-:-:S04]  /*62c0*/  ISETP.NE.U32.AND P3, PT, R2, RZ, PT ;  /* 0x000000ff0200720c */ /* 0x002fc80003f65070 */
[----:B------:R-:W-:-:S13]  /*62d0*/  ISETP.NE.AND.EX P3, PT, R3, RZ, PT, P3 ;  /* 0x000000ff0300720c */ /* 0x000fda0003f65330 */
[----:B------:R-:W-:Y:S05]  /*62e0*/  @!P3 BRA `(.L_x_116) ;  /* 0x000000000034b947 */ /* 0x000fea0003800000 */
[----:B------:R-:W1:Y:S02]  /*62f0*/  LDCU.64 UR4, c[0x0][0x888] ;  /* 0x00011100ff0477ac */ /* 0x000e640008000a00 */
[----:B-1----:R-:W-:-:S04]  /*6300*/  UISETP.NE.U32.AND UP0, UPT, UR4, URZ, UPT ;  /* 0x000000ff0400728c */ /* 0x002fc8000bf05070 */
[----:B------:R-:W-:-:S09]  /*6310*/  UISETP.NE.AND.EX UP0, UPT, UR5, URZ, UPT, UP0 ;  /* 0x000000ff0500728c */ /* 0x000fd2000bf05300 */
[----:B------:R-:W-:Y:S05]  /*6320*/  BRA.U !UP0, `(.L_x_117) ;  /* 0x0000000108187547 */ /* 0x000fea000b800000 */
[----:B------:R-:W1:Y:S01]  /*6330*/  LDC.64 R4, c[0x0][0x888] ;  /* 0x00022200ff047b82 */ /* 0x000e620000000a00 */
[----:B------:R-:W-:-:S04]  /*6340*/  IMAD R0, R2, UR36, RZ ;  /* 0x0000002402007c24 */ /* 0x000fc8000f8e02ff */
[----:B-1----:R-:W-:-:S05]  /*6350*/  IMAD.WIDE R4, R0, 0x4, R4 ;  /* 0x0000000400047825 */ /* 0x002fca00078e0204 */
[----:B-----5:R1:W5:Y:S01]  /*6360*/  LDG.E R36, desc[UR38][R4.64] ;  /* 0x0000002604247981 */ /* 0x020362000c1e1900 */
[----:B------:R-:W-:Y:S01]  /*6370*/  MOV R57, 0x1 ;  /* 0x0000000100397802 */ /* 0x000fe20000000f00 */
[----:B------:R-:W-:Y:S06]  /*6380*/  BRA `(.L_x_116) ;  /* 0x00000000000c7947 */ /* 0x000fec0003800000 */
.L_x_117:
[----:B------:R-:W1:Y:S01]  /*6390*/  LDCU UR4, c[0x0][0x880] ;  /* 0x00011000ff0477ac */ /* 0x000e620008000800 */
[----:B------:R-:W-:Y:S01]  /*63a0*/  HFMA2 R57, -RZ, RZ, 0, 5.9604644775390625e-08 ;  /* 0x00000001ff397431 */ /* 0x000fe200000001ff */
[----:B-1---5:R-:W-:Y:S02]  /*63b0*/  MOV R36, UR4 ;  /* 0x0000000400247c02 */ /* 0x022fe40008000f00 */
.L_x_116:
[----:B-1----:R-:W1:Y:S02]  /*63c0*/  LDC.64 R4, c[0x0][0x8b0] ;  /* 0x00022c00ff047b82 */ /* 0x002e640000000a00 */
        /* <DEDUP_REMOVED lines=11> */
[----:B------:R-:W-:Y:S05]  /*6480*/  BRA `(.L_x_118) ;  /* 0x0000000000087947 */ /* 0x000fea0003800000 */
.L_x_119:
[----:B------:R-:W1:Y:S02]  /*6490*/  LDCU UR4, c[0x0][0x8a0] ;  /* 0x00011400ff0477ac */ /* 0x000e640008000800 */
[----:B-1---5:R-:W-:Y:S02]  /*64a0*/  MOV R28, UR4 ;  /* 0x00000004001c7c02 */ /* 0x022fe40008000f00 */
.L_x_118:
[----:B------:R-:W-:Y:S01]  /*64b0*/  UISETP.NE.AND UP0, UPT, UR45, URZ, UPT ;  /* 0x000000ff2d00728c */ /* 0x000fe2000bf05270 */
[----:B------:R-:W-:-:S04]  /*64c0*/  PLOP3.LUT P0, PT, PT, PT, PT, 0x8, 0x80 ;  /* 0x000000000080781c */ /* 0x000fc80003f0e170 */
[----:B------:R-:W-:-:S04]  /*64d0*/  P2R R81, PR, RZ, 0x1 ;  /* 0x00000001ff517803 */ /* 0x000fc80000000000 */
[----:B------:R-:W-:Y:S05]  /*64e0*/  BRA.U !UP0, `(.L_x_120) ;  /* 0x00000001083c7547 */ /* 0x000fea000b800000 */
[----:B------:R-:W-:-:S04]  /*64f0*/  ISETP.NE.U32.AND P0, PT, R2, RZ, PT ;  /* 0x000000ff0200720c */ /* 0x000fc80003f05070 */
[----:B------:R-:W-:-:S13]  /*6500*/  ISETP.NE.AND.EX P0, PT, R3, RZ, PT, P0 ;  /* 0x000000ff0300720c */ /* 0x000fda0003f05300 */
[----:B-----5:R-:W-:-:S04]  /*6510*/  @!P0 FSETP.EQ.AND P1, PT, R36, RZ, PT ;  /* 0x000000ff2400820b */ /* 0x020fc80003f22000 */
[----:B------:R-:W-:Y:S01]  /*6520*/  P2R R81, PR, RZ, 0x2 ;  /* 0x00000002ff517803 */ /* 0x000fe20000000000 */
[----:B------:R-:W-:Y:S08]  /*6530*/  @!P0 BRA `(.L_x_120) ;  /* 0x0000000000288947 */ /* 0x000ff00003800000 */
[----:B------:R-:W2:Y:S01]  /*6540*/  LDCU.64 UR4, c[0x0][0x888] ;  /* 0x00011100ff0477ac */ /* 0x000ea20008000a00 */
[----:B------:R-:W-:Y:S02]  /*6550*/  LOP3.LUT P1, RZ, R57, 0xff, RZ, 0xc0, !PT ;  /* 0x000000ff39ff7812 */ /* 0x000fe4000782c0ff */
[----:B------:R-:W-:-:S04]  /*6560*/  FSETP.NEU.AND P0, PT, R36, RZ, PT ;  /* 0x000000ff2400720b */ /* 0x000fc80003f0d000 */
[----:B------:R-:W-:Y:S02]  /*6570*/  SEL R0, RZ, 0xffffffff, P0 ;  /* 0xffffffffff007807 */ /* 0x000fe40000000000 */
[----:B--2---:R-:W-:-:S04]  /*6580*/  ISETP.NE.U32.AND P2, PT, RZ, UR4, PT ;  /* 0x00000004ff007c0c */ /* 0x004fc8000bf45070 */
[----:B------:R-:W-:-:S04]  /*6590*/  ISETP.NE.AND.EX P2, PT, RZ, UR5, PT, P2 ;  /* 0x00000005ff007c0c */ /* 0x000fc8000bf45320 */
[----:B------:R-:W-:-:S04]  /*65a0*/  @!P1 SEL R0, RZ, 0xffffffff, P2 ;  /* 0xffffffffff009807 */ /* 0x000fc80001000000 */
[----:B------:R-:W-:-:S04]  /*65b0*/  LOP3.LUT R0, R0, 0x1, RZ, 0xc0, !PT ;  /* 0x0000000100007812 */ /* 0x000fc800078ec0ff */
[----:B------:R-:W-:-:S04]  /*65c0*/  ISETP.EQ.U32.AND P0, PT, R0, 0x1, PT ;  /* 0x000000010000780c */ /* 0x000fc80003f02070 */
[----:B------:R-:W-:-:S09]  /*65d0*/  P2R R81, PR, RZ, 0x1 ;  /* 0x00000001ff517803 */ /* 0x000fd20000000000 */
.L_x_120:
[----:B------:R-:W-:Y:S01]  /*65e0*/  ISETP.NE.AND P4, PT, R81, RZ, PT ;  /* 0x000000ff5100720c */ /* 0x000fe20003f85270 */
[----:B------:R-:W-:Y:S01]  /*65f0*/  IMAD.SHL.U32 R61, R24, 0x40, RZ ;  /* 0x00000040183d7824 */ /* 0x000fe200078e00ff */
[----:B------:R-:W-:Y:S01]  /*6600*/  LEA R3, R26, UR41, 0x3 ;  /* 0x000000291a037c11 */ /* 0x000fe2000f8e18ff */
[----:B------:R-:W-:Y:S01]  /*6610*/  IMAD.MOV.U32 R67, RZ, RZ, 0x1 ;  /* 0x00000001ff437424 */ /* 0x000fe200078e00ff */
[----:B------:R-:W-:Y:S01]  /*6620*/  SHF.L.U32 R0, R74, 0x1f, RZ ;  /* 0x0000001f4a007819 */ /* 0x000fe200000006ff */
[----:B------:R-:W-:Y:S01]  /*6630*/  IMAD.SHL.U32 R59, R23, 0x80, RZ ;  /* 0x00000080173b7824 */ /* 0x000fe200078e00ff */
[----:B------:R-:W-:Y:S01]  /*6640*/  CS2R R54, SRZ ;  /* 0x0000000000367805 */ /* 0x000fe2000001ff00 */
[----:B------:R-:W-:Y:S01]  /*6650*/  IMAD R24, R26, 0x40, R27 ;  /* 0x000000401a187824 */ /* 0x000fe200078e021b */
[----:B------:R-:W-:Y:S01]  /*6660*/  CS2R R52, SRZ ;  /* 0x0000000000347805 */ /* 0x000fe2000001ff00 */
[----:B------:R-:W-:Y:S01]  /*6670*/  IMAD.MOV.U32 R25, RZ, RZ, RZ ;  /* 0x000000ffff197224 */ /* 0x000fe200078e00ff */
[----:B------:R-:W-:Y:S01]  /*6680*/  CS2R R50, SRZ ;  /* 0x0000000000327805 */ /* 0x000fe2000001ff00 */
[----:B------:R-:W-:Y:S01]  /*6690*/  IMAD.U32 R66, RZ, RZ, UR42 ;  /* 0x0000002aff427e24 */ /* 0x000fe2000f8e00ff */
[----:B------:R-:W-:Y:S01]  /*66a0*/  CS2R R48, SRZ ;  /* 0x0000000000307805 */ /* 0x000fe2000001ff00 */
[----:B------:R-:W-:Y:S01]  /*66b0*/  VOTEU.ALL UP0, P4 ;  /* 0x0000000000ff7886 */ /* 0x000fe20002000000 */
[----:B------:R-:W-:Y:S01]  /*66c0*/  @!P4 SHF.L.U32 R2, R68, 0x1f, RZ ;  /* 0x0000001f4402c819 */ /* 0x000fe200000006ff */
[----:B------:R-:W-:-:S03]  /*66d0*/  IMAD.U32 R65, RZ, RZ, UR43 ;  /* 0x0000002bff417e24 */ /* 0x000fc6000f8e00ff */
[----:B------:R-:W-:-:S09]  /*66e0*/  @!UP0 ULEA UR4, UR43, UR41, 0x3 ;  /* 0x000000292b048291 */ /* 0x000fd2000f8e18ff */
[----:B------:R2:W3:Y:S02]  /*66f0*/  @!P4 SYNCS.PHASECHK.TRANS64.TRYWAIT P1, [UR4+0xd0], R2 ;  /* 0x0000d002ff00c5a7 */ /* 0x0004e40008021104 */
[----:B------:R-:W4:Y:S01]  /*6700*/  LDCU.64 UR4, c[0x0][0x888] ;  /* 0x00011100ff0477ac */ /* 0x000f220008000a00 */
[----:B------:R1:W3:Y:S01]  /*6710*/  SYNCS.PHASECHK.TRANS64.TRYWAIT P0, [R3+URZ+0x140], R0 ;  /* 0x00014000030075a7 */ /* 0x0002e200080011ff */
[----:B----4-:R-:W-:-:S04]  /*6720*/  ISETP.NE.U32.AND P2, PT, RZ, UR4, PT ;  /* 0x00000004ff007c0c */ /* 0x010fc8000bf45070 */
[----:B------:R-:W-:-:S04]  /*6730*/  ISETP.NE.AND.EX P2, PT, RZ, UR5, PT, P2 ;  /* 0x00000005ff007c0c */ /* 0x000fc8000bf45320 */
[----:B--2---:R-:W-:Y:S02]  /*6740*/  SEL R2, RZ, 0xffffffff, P2 ;  /* 0xffffffffff027807 */ /* 0x004fe40001000000 */
[----:B-----5:R-:W-:-:S04]  /*6750*/  FSETP.NEU.AND P2, PT, R36, RZ, PT ;  /* 0x000000ff2400720b */ /* 0x020fc80003f4d000 */
[----:B-1----:R-:W-:Y:S02]  /*6760*/  SEL R0, RZ, 0xffffffff, P2 ;  /* 0xffffffffff007807 */ /* 0x002fe40001000000 */
[----:B------:R-:W-:-:S04]  /*6770*/  LOP3.LUT P2, R58, R57, 0xff, RZ, 0xc0, !PT ;  /* 0x000000ff393a7812 */ /* 0x000fc8000784c0ff */
[----:B------:R-:W-:-:S04]  /*6780*/  @P3 SEL R0, R2, R0, !P2 ;  /* 0x0000000002003207 */ /* 0x000fc80005000000 */
[----:B------:R-:W-:-:S04]  /*6790*/  LOP3.LUT R0, R0, 0x1, RZ, 0xc0, !PT ;  /* 0x0000000100007812 */ /* 0x000fc800078ec0ff */
[----:B------:R-:W-:-:S04]  /*67a0*/  ISETP.NE.U32.AND P2, PT, R0, 0x1, PT ;  /* 0x000000010000780c */ /* 0x000fc80003f45070 */
[----:B------:R-:W-:Y:S02]  /*67b0*/  P2R R79, PR, RZ, 0x4 ;  /* 0x00000004ff4f7803 */ /* 0x000fe40000000000 */
[----:B---3--:R-:W-:Y:S02]  /*67c0*/  @!P4 SEL R67, RZ, 0x1, !P1 ;  /* 0x00000001ff43c807 */ /* 0x008fe40004800000 */
[----:B------:R-:W-:-:S07]  /*67d0*/  SEL R60, RZ, 0x1, !P0 ;  /* 0x00000001ff3c7807 */ /* 0x000fce0004000000 */
.L_x_186:
[----:B------:R-:W-:Y:S01]  /*67e0*/  ISETP.NE.AND P0, PT, R81, RZ, PT ;  /* 0x000000ff5100720c */ /* 0x000fe20003f05270 */
[----:B------:R-:W-:Y:S05]  /*67f0*/  YIELD ;  /* 0x0000000000007946 */ /* 0x000fea0003800000 */
[----:B------:R-:W-:Y:S07]  /*6800*/  BSSY B1, `(.L_x_121) ;  /* 0x000001c000017945 */ /* 0x000fee0003800000 */
[----:B------:R-:W-:Y:S05]  /*6810*/  @P0 BRA `(.L_x_122) ;  /* 0x0000000000680947 */ /* 0x000fea0003800000 */
[----:B------:R-:W-:Y:S01]  /*6820*/  ISETP.NE.AND P2, PT, R79, RZ, PT ;  /* 0x000000ff4f00720c */ /* 0x000fe20003f45270 */
[----:B------:R-:W-:Y:S01]  /*6830*/  BSSY B0, `(.L_x_123) ;  /* 0x000000f000007945 */ /* 0x000fe20003800000 */
[----:B------:R-:W-:Y:S02]  /*6840*/  LOP3.LUT P1, RZ, R76, 0x40, RZ, 0xc0, !PT ;  /* 0x000000404cff7812 */ /* 0x000fe4000782c0ff */
[----:B------:R-:W-:Y:S09]  /*6850*/  PLOP3.LUT P0, PT, PT, PT, PT, 0x8, 0x80 ;  /* 0x000000000080781c */ /* 0x000ff20003f0e170 */
[----:B------:R-:W-:Y:S01]  /*6860*/  @P2 IMAD R4, R65, 0x800, R75 ;  /* 0x0000080041042824 */ /* 0x000fe200078e024b */
[----:B------:R-:W-:Y:S02]  /*6870*/  @P2 PLOP3.LUT P0, PT, P1, PT, PT, 0x80, 0x8 ;  /* 0x000000000008281c */ /* 0x000fe40000f0f070 */
[----:B------:R-:W-:Y:S02]  /*6880*/  ISETP.NE.AND P1, PT, R67, RZ, PT ;  /* 0x000000ff4300720c */ /* 0x000fe40003f25270 */
[----:B------:R-:W-:Y:S05]  /*6890*/  @P2 LEA R4, R4, UR41, 0x1 ;  /* 0x0000002904042c11 */ /* 0x000fea000f8e08ff */
[C---:B------:R-:W-:Y:S02]  /*68a0*/  @P2 VIADD R0, R4.reuse, 0x200 ;  /* 0x0000020004002836 */ /* 0x040fe40000000000 */
[----:B------:R-:W-:Y:S02]  /*68b0*/  @P2 VIADD R2, R4, 0x210 ;  /* 0x0000021004022836 */ /* 0x000fe40000000000 */
[----:B------:R-:W-:Y:S02]  /*68c0*/  @P0 VIADD R2, R0, 0xfffffff0 ;  /* 0xfffffff000020836 */ /* 0x000fe40000000000 */
[----:B------:R-:W-:Y:S05]  /*68d0*/  @P1 BRA `(.L_x_124) ;  /* 0x0000000000101947 */ /* 0x000fea0003800000 */
[----:B------:R-:W-:Y:S02]  /*68e0*/  LEA R3, R65, UR41, 0x3 ;  /* 0x0000002941037c11 */ /* 0x000fe4000f8e18ff */
[----:B------:R-:W-:Y:S04]  /*68f0*/  SHF.L.U32 R0, R68, 0x1f, RZ ;  /* 0x0000001f44007819 */ /* 0x000fe800000006ff */
[----:B------:R-:W1:Y:S02]  /*6900*/  SYNCS.PHASECHK.TRANS64.TRYWAIT P0, [R3+URZ+0xd0], R0 ;  /* 0x0000d000030075a7 */ /* 0x000e6400080011ff */
[----:B-1----:R-:W-:Y:S05]  /*6910*/  @!P0 BRA `(.L_x_125) ;  /* 0x00000034003c8947 */ /* 0x002fea0003800000 */
.L_x_124:
[----:B------:R-:W-:Y:S05]  /*6920*/  BSYNC B0 ;  /* 0x0000000000007941 */ /* 0x000fea0003800000 */
.L_x_123:
[----:B------:R-:W-:Y:S01]  /*6930*/  ISETP.NE.AND P0, PT, R79, RZ, PT ;  /* 0x000000ff4f00720c */ /* 0x000fe20003f05270 */
[----:B------:R-:W-:Y:S11]  /*6940*/  VIADD R65, R65, 0x1 ;  /* 0x0000000141417836 */ /* 0x000ff60000000000 */
[----:B------:R-:W-:Y:S01]  /*6950*/  @!UPT UIADD3 URZ, UPT, UPT, URZ, URZ, URZ ;  /* 0x000000fffffff290 */ /* 0x000fe2000fffe0ff */
[----:B------:R2:W3:Y:S04]  /*6960*/  @P0 LDS.128 R48, [R4+0x200] ;  /* 0x0002000004300984 */ /* 0x0004e80000000c00 */
[----:B------:R2:W4:Y:S01]  /*6970*/  @P0 LDS.128 R52, [R2] ;  /* 0x0000000002340984 */ /* 0x0005220000000c00 */
[C---:B------:R-:W-:Y:S04]  /*6980*/  ISETP.NE.AND P0, PT, R65.reuse, 0x4, PT ;  /* 0x000000044100780c */ /* 0x040fe80003f05270 */
[----:B-1----:R-:W-:Y:S02]  /*6990*/  SEL R0, RZ, 0x1, P0 ;  /* 0x00000001ff007807 */ /* 0x002fe40000000000 */
[----:B------:R-:W-:Y:S02]  /*69a0*/  SEL R65, R65, RZ, P0 ;  /* 0x000000ff41417207 */ /* 0x000fe40000000000 */
[----:B------:R-:W-:Y:S02]  /*69b0*/  LOP3.LUT R68, R68, R0, RZ, 0x3c, !PT ;  /* 0x0000000044447212 */ /* 0x000fe400078e3cff */
.L_x_122:
[----:B------:R-:W-:Y:S05]  /*69c0*/  BSYNC B1 ;  /* 0x0000000000017941 */ /* 0x000fea0003800000 */
.L_x_121:
[C---:B------:R-:W-:Y:S01]  /*69d0*/  LOP3.LUT P1, RZ, R25.reuse, R60, RZ, 0xfc, !PT ;  /* 0x0000003c19ff7212 */ /* 0x040fe2000782fcff */
[----:B------:R-:W-:Y:S01]  /*69e0*/  IMAD.SHL.U32 R23, R25, 0x10, RZ ;  /* 0x0000001019177824 */ /* 0x000fe200078e00ff */
[----:B------:R-:W-:Y:S01]  /*69f0*/  LEA R82, R26, UR41, 0x3 ;  /* 0x000000291a527c11 */ /* 0x000fe2000f8e18ff */
[----:B------:R-:W-:Y:S02]  /*6a00*/  BSSY B0, `(.L_x_126) ;  /* 0x0000009000007945 */ /* 0x000fe40003800000 */
[----:B--2---:R-:W-:Y:S05]  /*6a10*/  IMAD.IADD R2, R24, 0x1, R23 ;  /* 0x0000000118027824 */ /* 0x004fea00078e0217 */
[----:B------:R-:W-:Y:S04]  /*6a20*/  SHF.R.U32.HI R0, RZ, 0x15, R2 ;  /* 0x00000015ff007819 */ /* 0x000fe80000011602 */
[----:B------:R-:W-:Y:S01]  /*6a30*/  LOP3.LUT P0, RZ, R0, 0x3, R78, 0x48, !PT ;  /* 0x0000000300ff7812 */ /* 0x000fe2000780484e */
[----:B------:R-:W-:Y:S01]  /*6a40*/  @!UPT UIADD3 URZ, UPT, UPT, URZ, URZ, URZ ;  /* 0x000000fffffff290 */ /* 0x000fe2000fffe0ff */
[----:B------:R-:W-:Y:S11]  /*6a50*/  @P1 BRA `(.L_x_127) ;  /* 0x00000000000c1947 */ /* 0x000ff60003800000 */
[----:B------:R-:W-:Y:S04]  /*6a60*/  SHF.L.U32 R0, R74, 0x1f, RZ ;  /* 0x0000001f4a007819 */ /* 0x000fe800000006ff */
[----:B------:R-:W1:Y:S02]  /*6a70*/  SYNCS.PHASECHK.TRANS64.TRYWAIT P1, [R82+URZ+0x140], R0 ;  /* 0x00014000520075a7 */ /* 0x000e6400080211ff */
[----:B-1----:R-:W-:Y:S05]  /*6a80*/  @!P1 BRA `(.L_x_128) ;  /* 0x0000003000f49947 */ /* 0x002fea0003800000 */
.L_x_127:
[----:B------:R-:W-:Y:S05]  /*6a90*/  BSYNC B0 ;  /* 0x0000000000007941 */ /* 0x000fea0003800000 */
.L_x_126:
[----:B------:R-:W-:Y:S05]  /*6aa0*/  @!P0 BRA `(.L_x_129) ;  /* 0x0000000000408947 */ /* 0x000fea0003800000 */
[----:B------:R-:W2:Y:S01]  /*6ab0*/  LDCU.64 UR8, c[0x4][0x70] ;  /* 0x01000e00ff0877ac */ /* 0x000ea20008000a00 */
[----:B------:R-:W-:Y:S01]  /*6ac0*/  MOV R15, 0x0 ;  /* 0x00000000000f7802 */ /* 0x000fe20000000f00 */
[----:B------:R-:W-:Y:S02]  /*6ad0*/  HFMA2 R12, -RZ, RZ, 0, 5.9604644775390625e-08 ;  /* 0x00000001ff0c7431 */ /* 0x000fe400000001ff */
[----:B------:R-:W-:Y:S02]  /*6ae0*/  IMAD.MOV.U32 R8, RZ, RZ, 0x192 ;  /* 0x00000192ff087424 */ /* 0x000fe400078e00ff */
[----:B------:R-:W-:Y:S01]  /*6af0*/  IMAD.MOV.U32 R13, RZ, RZ, RZ ;  /* 0x000000ffff0d7224 */ /* 0x000fe200078e00ff */
[----:B------:R-:W5:Y:S01]  /*6b00*/  LDCU.64 UR6, c[0x4][0x78] ;  /* 0x01000f00ff0677ac */ /* 0x000f620008000a00 */
[----:B------:R-:W1:Y:S01]  /*6b10*/  LDC.64 R14, c[0x4][R15] ;  /* 0x010000000f0e7b82 */ /* 0x000e620000000a00 */
[----:B------:R-:W3:Y:S01]  /*6b20*/  LDCU.64 UR4, c[0x4][0x10] ;  /* 0x01000200ff0477ac */ /* 0x000ee20008000a00 */
[----:B--2---:R-:W-:Y:S01]  /*6b30*/  MOV R5, UR9 ;  /* 0x0000000900057c02 */ /* 0x004fe20008000f00 */
[----:B------:R-:W-:Y:S01]  /*6b40*/  IMAD.U32 R4, RZ, RZ, UR8 ;  /* 0x00000008ff047e24 */ /* 0x000fe2000f8e00ff */
[----:B-----5:R-:W-:Y:S01]  /*6b50*/  MOV R7, UR7 ;  /* 0x0000000700077c02 */ /* 0x020fe20008000f00 */
[----:B------:R-:W-:Y:S01]  /*6b60*/  IMAD.U32 R6, RZ, RZ, UR6 ;  /* 0x00000006ff067e24 */ /* 0x000fe2000f8e00ff */
[----:B---3--:R-:W-:Y:S01]  /*6b70*/  MOV R11, UR5 ;  /* 0x00000005000b7c02 */ /* 0x008fe20008000f00 */
[----:B------:R-:W-:Y:S02]  /*6b80*/  IMAD.U32 R10, RZ, RZ, UR4 ;  /* 0x00000004ff0a7e24 */ /* 0x000fe4000f8e00ff */
[----:B------:R-:W-:Y:S07]  /*6b90*/  LEPC R20, `(.L_x_129) ;  /* 0x000000001014794e */ /* 0x000fee0000000000 */
[----:B-1--4-:R-:W-:Y:S05]  /*6ba0*/  CALL.ABS.NOINC R14 ;  /* 0x000000000e007343 */ /* 0x012fea0003c00000 */
.L_x_129:
[----:B------:R-:W-:Y:S05]  /*6bb0*/  WARPSYNC.ALL ;  /* 0x0000000000007948 */ /* 0x000fea0003800000 */
[----:B------:R-:W-:Y:S01]  /*6bc0*/  R2UR UR4, R2 ;  /* 0x00000000020472ca */ /* 0x000fe200000e0000 */
[--C-:B---3--:R-:W-:Y:S01]  /*6bd0*/  HADD2.F32 R20, -RZ, R48.reuse.H0_H0 ;  /* 0x20000030ff147230 */ /* 0x108fe20000004100 */
[----:B------:R-:W-:Y:S01]  /*6be0*/  MOV R37, 0x3bbb989d ;  /* 0x3bbb989d00257802 */ /* 0x000fe20000000f00 */
[----:B------:R-:W-:Y:S01]  /*6bf0*/  HADD2.F32 R21, -RZ, R48.H1_H1 ;  /* 0x30000030ff157230 */ /* 0x000fe20000004100 */
[----:B------:R-:W-:Y:S01]  /*6c00*/  ISETP.NE.AND P1, PT, R25, 0x3, PT ;  /* 0x000000031900780c */ /* 0x000fe20003f25270 */
[----:B------:R-:W-:Y:S08]  /*6c10*/  BSSY.RECONVERGENT B1, `(.L_x_130) ;  /* 0x00000c7000017945 */ /* 0x000ff00003800200 */
[----:B------:R-:W1:Y:S04]  /*6c20*/  LDTM.x16 R4, tmem[UR4] ;  /* 0x00000004000479ee */ /* 0x000e680008240000 */
[----:B------:R-:W-:Y:S01]  /*6c30*/  @!P1 NOP ;  /* 0x0000000000009918 */ /* 0x000fe20000000000 */
[C---:B-1----:R-:W-:Y:S01]  /*6c40*/  FMUL R0, R28.reuse, R4 ;  /* 0x000000041c007220 */ /* 0x042fe20000400000 */
[C---:B------:R-:W-:Y:S01]  /*6c50*/  FMUL R4, R28.reuse, R8 ;  /* 0x000000081c047220 */ /* 0x040fe20000400000 */
[C---:B------:R-:W-:Y:S01]  /*6c60*/  FMUL R8, R28.reuse, R12 ;  /* 0x0000000c1c087220 */ /* 0x040fe20000400000 */
[C---:B------:R-:W-:Y:S01]  /*6c70*/  FMUL R2, R28.reuse, R5 ;  /* 0x000000051c027220 */ /* 0x040fe20000400000 */
[C---:B------:R-:W-:Y:S01]  /*6c80*/  FMUL R12, R28.reuse, R16 ;  /* 0x000000101c0c7220 */ /* 0x040fe20000400000 */
[C---:B------:R-:W-:Y:S01]  /*6c90*/  FMUL R5, R28.reuse, R9 ;  /* 0x000000091c057220 */ /* 0x040fe20000400000 */
[C---:B------:R-:W-:Y:S01]  /*6ca0*/  FMUL R9, R28.reuse, R13 ;  /* 0x0000000d1c097220 */ /* 0x040fe20000400000 */
[--C-:B------:R-:W-:Y:S02]  /*6cb0*/  HADD2.F32 R16, -RZ, R49.reuse.H0_H0 ;  /* 0x20000031ff107230 */ /* 0x100fe40000004100 */
[C---:B------:R-:W-:Y:S01]  /*6cc0*/  FMUL R13, R28.reuse, R17 ;  /* 0x000000111c0d7220 */ /* 0x040fe20000400000 */
[C---:B------:R-:W-:Y:S01]  /*6cd0*/  FMUL R3, R28.reuse, R6 ;  /* 0x000000061c037220 */ /* 0x040fe20000400000 */
[C---:B------:R-:W-:Y:S01]  /*6ce0*/  FMUL R6, R28.reuse, R10 ;  /* 0x0000000a1c067220 */ /* 0x040fe20000400000 */
[----:B------:R-:W-:Y:S02]  /*6cf0*/  HADD2.F32 R17, -RZ, R49.H1_H1 ;  /* 0x30000031ff117230 */ /* 0x000fe40000004100 */
[C---:B------:R-:W-:Y:S01]  /*6d00*/  FMUL R7, R28.reuse, R7 ;  /* 0x000000071c077220 */ /* 0x040fe20000400000 */
[----:B------:R-:W-:Y:S01]  /*6d10*/  FMUL R10, R28, R14 ;  /* 0x0000000e1c0a7220 */ /* 0x000fe20000400000 */
[C---:B------:R-:W-:Y:S01]  /*6d20*/  FFMA R0, R36.reuse, R20, R0 ;  /* 0x0000001424007223 */ /* 0x040fe20000000000 */
[----:B------:R-:W-:Y:S01]  /*6d30*/  FFMA R2, R36, R21, R2 ;  /* 0x0000001524027223 */ /* 0x000fe20000000002 */
[----:B------:R-:W-:Y:S01]  /*6d40*/  FMUL R14, R28, R18 ;  /* 0x000000121c0e7220 */ /* 0x000fe20000400000 */
[C---:B------:R-:W-:Y:S01]  /*6d50*/  FFMA R3, R36.reuse, R16, R3 ;  /* 0x0000001024037223 */ /* 0x040fe20000000003 */
[--C-:B------:R-:W-:Y:S02]  /*6d60*/  HADD2.F32 R18, -RZ, R50.reuse.H0_H0 ;  /* 0x20000032ff127230 */ /* 0x100fe40000004100 */
[----:B------:R-:W-:Y:S01]  /*6d70*/  FFMA R7, R36, R17, R7 ;  /* 0x0000001124077223 */ /* 0x000fe20000000007 */
[----:B------:R-:W-:Y:S02]  /*6d80*/  HADD2.F32 R16, -RZ, R50.H1_H1 ;  /* 0x30000032ff107230 */ /* 0x000fe40000004100 */
[----:B------:R-:W-:Y:S01]  /*6d90*/  FMUL R11, R28, R11 ;  /* 0x0000000b1c0b7220 */ /* 0x000fe20000400000 */
[--C-:B------:R-:W-:Y:S02]  /*6da0*/  HADD2.F32 R20, -RZ, R51.reuse.H0_H0 ;  /* 0x20000033ff147230 */ /* 0x100fe40000004100 */
[C---:B------:R-:W-:Y:S01]  /*6db0*/  FFMA R4, R36.reuse, R18, R4 ;  /* 0x0000001224047223 */ /* 0x040fe20000000004 */
[----:B------:R-:W-:Y:S02]  /*6dc0*/  HADD2.F32 R17, -RZ, R51.H1_H1 ;  /* 0x30000033ff117230 */ /* 0x000fe40000004100 */
[C---:B------:R-:W-:Y:S01]  /*6dd0*/  FFMA R5, R36.reuse, R16, R5 ;  /* 0x0000001024057223 */ /* 0x040fe20000000005 */
[--C-:B----4-:R-:W-:Y:S02]  /*6de0*/  HADD2.F32 R16, -RZ, R52.reuse.H0_H0 ;  /* 0x20000034ff107230 */ /* 0x110fe40000004100 */
[C---:B------:R-:W-:Y:S01]  /*6df0*/  FFMA R6, R36.reuse, R20, R6 ;  /* 0x0000001424067223 */ /* 0x040fe20000000006 */
[----:B------:R-:W-:Y:S02]  /*6e00*/  HADD2.F32 R18, -RZ, R52.H1_H1 ;  /* 0x30000034ff127230 */ /* 0x000fe40000004100 */
[C---:B------:R-:W-:Y:S01]  /*6e10*/  FFMA R11, R36.reuse, R17, R11 ;  /* 0x00000011240b7223 */ /* 0x040fe2000000000b */
[--C-:B------:R-:W-:Y:S02]  /*6e20*/  HADD2.F32 R17, -RZ, R53.reuse.H0_H0 ;  /* 0x20000035ff117230 */ /* 0x100fe40000004100 */
[C---:B------:R-:W-:Y:S01]  /*6e30*/  FFMA R8, R36.reuse, R16, R8 ;  /* 0x0000001024087223 */ /* 0x040fe20000000008 */
[----:B------:R-:W-:Y:S02]  /*6e40*/  HADD2.F32 R20, -RZ, R53.H1_H1 ;  /* 0x30000035ff147230 */ /* 0x000fe40000004100 */
[C---:B------:R-:W-:Y:S01]  /*6e50*/  FFMA R9, R36.reuse, R18, R9 ;  /* 0x0000001224097223 */ /* 0x040fe20000000009 */
[--C-:B------:R-:W-:Y:S02]  /*6e60*/  HADD2.F32 R16, -RZ, R54.reuse.H0_H0 ;  /* 0x20000036ff107230 */ /* 0x100fe40000004100 */
[----:B------:R-:W-:Y:S01]  /*6e70*/  FFMA R10, R36, R17, R10 ;  /* 0x00000011240a7223 */ /* 0x000fe2000000000a */
[C---:B------:R-:W-:Y:S01]  /*6e80*/  FMUL R15, R28.reuse, R15 ;  /* 0x0000000f1c0f7220 */ /* 0x040fe20000400000 */
[----:B------:R-:W-:Y:S02]  /*6e90*/  HADD2.F32 R17, -RZ, R54.H1_H1 ;  /* 0x30000036ff117230 */ /* 0x000fe40000004100 */
[----:B------:R-:W-:Y:S01]  /*6ea0*/  FMUL R19, R28, R19 ;  /* 0x000000131c137220 */ /* 0x000fe20000400000 */
[--C-:B------:R-:W-:Y:S02]  /*6eb0*/  HADD2.F32 R18, -RZ, R55.reuse.H0_H0 ;  /* 0x20000037ff127230 */ /* 0x100fe40000004100 */
[C---:B------:R-:W-:Y:S01]  /*6ec0*/  FFMA R15, R36.reuse, R20, R15 ;  /* 0x00000014240f7223 */ /* 0x040fe2000000000f */
[C---:B------:R-:W-:Y:S01]  /*6ed0*/  FFMA R12, R36.reuse, R16, R12 ;  /* 0x00000010240c7223 */ /* 0x040fe2000000000c */
[C---:B------:R-:W-:Y:S01]  /*6ee0*/  FFMA R13, R36.reuse, R17, R13 ;  /* 0x00000011240d7223 */ /* 0x040fe2000000000d */
[----:B------:R-:W-:Y:S02]  /*6ef0*/  HADD2.F32 R16, -RZ, R55.H1_H1 ;  /* 0x30000037ff107230 */ /* 0x000fe40000004100 */
[C---:B------:R-:W-:Y:S01]  /*6f00*/  FFMA R14, R36.reuse, R18, R14 ;  /* 0x00000012240e7223 */ /* 0x040fe2000000000e */
[----:B------:R-:W-:Y:S02]  /*6f10*/  HFMA2 R18, -RZ, RZ, 3.7421875, 0 ;  /* 0x437c0000ff127431 */ /* 0x000fe400000001ff */
[----:B------:R-:W-:Y:S01]  /*6f20*/  FFMA R19, R36, R16, R19 ;  /* 0x0000001024137223 */ /* 0x000fe20000000013 */
[CC--:B------:R-:W-:Y:S04]  /*6f30*/  FFMA.SAT R17, R0.reuse, -R37.reuse, 0.5 ;  /* 0x3f00000000117423 */ /* 0x0c0fe80000002825 */
[-C--:B------:R-:W-:Y:S04]  /*6f40*/  FFMA.RM R17, R17, R18.reuse, 12582913 ;  /* 0x4b40000111117423 */ /* 0x080fe80000004012 */
[----:B------:R-:W-:Y:S04]  /*6f50*/  FADD R16, R17, -12583039 ;  /* 0xcb40007f11107421 */ /* 0x000fe80000000000 */
[C---:B------:R-:W-:Y:S04]  /*6f60*/  FFMA R16, R0.reuse, -1.4426950216293334961, -R16 ;  /* 0xbfb8aa3b00107823 */ /* 0x040fe80000000810 */
[----:B------:R-:W-:Y:S01]  /*6f70*/  FFMA R16, R0, -1.925963033500011079e-08, R16 ;  /* 0xb2a5706000107823 */ /* 0x000fe20000000010 */
[-C--:B------:R-:W-:Y:S03]  /*6f80*/  FFMA.SAT R0, R2, -R37.reuse, 0.5 ;  /* 0x3f00000002007423 */ /* 0x080fe60000002825 */
[----:B------:R1:W2:Y:S01]  /*6f90*/  MUFU.EX2 R38, R16 ;  /* 0x0000001000267308 */ /* 0x0002a20000000800 */
[-C--:B------:R-:W-:Y:S04]  /*6fa0*/  FFMA.RM R20, R0, R18.reuse, 12582913 ;  /* 0x4b40000100147423 */ /* 0x080fe80000004012 */
[----:B------:R-:W-:Y:S04]  /*6fb0*/  FADD R0, R20, -12583039 ;  /* 0xcb40007f14007421 */ /* 0x000fe80000000000 */
[C---:B------:R-:W-:Y:S04]  /*6fc0*/  FFMA R0, R2.reuse, -1.4426950216293334961, -R0 ;  /* 0xbfb8aa3b02007823 */ /* 0x040fe80000000800 */
[----:B------:R-:W-:Y:S01]  /*6fd0*/  FFMA R0, R2, -1.925963033500011079e-08, R0 ;  /* 0xb2a5706002007823 */ /* 0x000fe20000000000 */
[-C--:B------:R-:W-:Y:S03]  /*6fe0*/  FFMA.SAT R2, R3, -R37.reuse, 0.5 ;  /* 0x3f00000003027423 */ /* 0x080fe60000002825 */
[----:B------:R3:W4:Y:S01]  /*6ff0*/  MUFU.EX2 R39, R0 ;  /* 0x0000000000277308 */ /* 0x0007220000000800 */
        /* <DEDUP_REMOVED lines=11> */
[----:B------:R-:W4:Y:S01]  /*70b0*/  MUFU.EX2 R41, R3 ;  /* 0x0000000300297308 */ /* 0x000f220000000800 */
[-C--:B------:R-:W-:Y:S04]  /*70c0*/  FFMA.RM R30, R7, R18.reuse, 12582913 ;  /* 0x4b400001071e7423 */ /* 0x080fe80000004012 */
[----:B------:R-:W-:Y:S04]  /*70d0*/  FADD R7, R30, -12583039 ;  /* 0xcb40007f1e077421 */ /* 0x000fe80000000000 */
[C---:B------:R-:W-:Y:S04]  /*70e0*/  FFMA R7, R4.reuse, -1.4426950216293334961, -R7 ;  /* 0xbfb8aa3b04077823 */ /* 0x040fe80000000807 */
[----:B------:R-:W-:Y:S01]  /*70f0*/  FFMA R7, R4, -1.925963033500011079e-08, R7 ;  /* 0xb2a5706004077823 */ /* 0x000fe20000000007 */
[-C--:B------:R-:W-:Y:S04]  /*7100*/  FFMA.SAT R4, R5, -R37.reuse, 0.5 ;  /* 0x3f00000005047423 */ /* 0x080fe80000002825 */
[-C--:B------:R-:W-:Y:S04]  /*7110*/  FFMA.RM R31, R4, R18.reuse, 12582913 ;  /* 0x4b400001041f7423 */ /* 0x080fe80000004012 */
[----:B------:R-:W-:Y:S04]  /*7120*/  FADD R4, R31, -12583039 ;  /* 0xcb40007f1f047421 */ /* 0x000fe80000000000 */
[C---:B------:R-:W-:Y:S04]  /*7130*/  FFMA R4, R5.reuse, -1.4426950216293334961, -R4 ;  /* 0xbfb8aa3b05047823 */ /* 0x040fe80000000804 */
[----:B------:R-:W-:Y:S01]  /*7140*/  FFMA R4, R5, -1.925963033500011079e-08, R4 ;  /* 0xb2a5706005047823 */ /* 0x000fe20000000004 */
[-C--:B------:R-:W-:Y:S03]  /*7150*/  FFMA.SAT R5, R6, -R37.reuse, 0.5 ;  /* 0x3f00000006057423 */ /* 0x080fe60000002825 */
[----:B------:R-:W-:Y:S01]  /*7160*/  MUFU.EX2 R42, R4 ;  /* 0x00000004002a7308 */ /* 0x000fe20000000800 */
        /* <DEDUP_REMOVED lines=23> */
[-C--:B-1----:R-:W-:Y:S04]  /*72e0*/  FFMA.RM R16, R9, R18.reuse, 12582913 ;  /* 0x4b40000109107423 */ /* 0x082fe80000004012 */
[C---:B------:R-:W-:Y:S01]  /*72f0*/  FADD R9, R16.reuse, -12583039 ;  /* 0xcb40007f10097421 */ /* 0x040fe20000000000 */
[----:B------:R-:W-:Y:S03]  /*7300*/  SHF.L.U32 R16, R16, 0x17, RZ ;  /* 0x0000001710107819 */ /* 0x000fe600000006ff */
[C---:B------:R-:W-:Y:S04]  /*7310*/  FFMA R9, R10.reuse, -1.4426950216293334961, -R9 ;  /* 0xbfb8aa3b0a097823 */ /* 0x040fe80000000809 */
[----:B------:R-:W-:Y:S01]  /*7320*/  FFMA R9, R10, -1.925963033500011079e-08, R9 ;  /* 0xb2a570600a097823 */ /* 0x000fe20000000009 */
[CC--:B---3--:R-:W-:Y:S03]  /*7330*/  FFMA.SAT R0, R15.reuse, -R37.reuse, 0.5 ;  /* 0x3f0000000f007423 */ /* 0x0c8fe60000002825 */
[----:B------:R1:W-:Y:S01]  /*7340*/  MUFU.EX2 R46, R9 ;  /* 0x00000009002e7308 */ /* 0x0003e20000000800 */
[-C--:B------:R-:W-:Y:S04]  /*7350*/  FFMA.RM R10, R0, R18.reuse, 12582913 ;  /* 0x4b400001000a7423 */ /* 0x080fe80000004012 */
[----:B------:R-:W-:Y:S04]  /*7360*/  FADD R0, R10, -12583039 ;  /* 0xcb40007f0a007421 */ /* 0x000fe80000000000 */
[C---:B------:R-:W-:Y:S04]  /*7370*/  FFMA R0, R15.reuse, -1.4426950216293334961, -R0 ;  /* 0xbfb8aa3b0f007823 */ /* 0x040fe80000000800 */
[----:B------:R-:W-:Y:S01]  /*7380*/  FFMA R0, R15, -1.925963033500011079e-08, R0 ;  /* 0xb2a570600f007823 */ /* 0x000fe20000000000 */
[-C--:B-----5:R-:W-:Y:S01]  /*7390*/  FFMA.SAT R2, R12, -R37.reuse, 0.5 ;  /* 0x3f0000000c027423 */ /* 0x0a0fe20000002825 */
[----:B------:R3:W5:Y:S01]  /*73a0*/  MUFU.EX2 R15, R7 ;  /* 0x00000007000f7308 */ /* 0x0007620000000800 */
[----:B-1----:R-:W-:Y:S04]  /*73b0*/  @!P1 IADD3 R9, PT, PT, R26, 0x1, RZ ;  /* 0x000000011a099810 */ /* 0x002fe80007ffe0ff */
[C---:B------:R-:W-:Y:S04]  /*73c0*/  @!P1 ISETP.NE.AND P0, PT, R9.reuse, 0x4, PT ;  /* 0x000000040900980c */ /* 0x040fe80003f05270 */
[----:B------:R-:W-:Y:S02]  /*73d0*/  @!P1 SEL R26, R9, RZ, P0 ;  /* 0x000000ff091a9207 */ /* 0x000fe40000000000 */
[----:B------:R-:W-:Y:S01]  /*73e0*/  SHF.L.U32 R9, R17, 0x17, RZ ;  /* 0x0000001711097819 */ /* 0x000fe200000006ff */
[-C--:B---3--:R-:W-:Y:S04]  /*73f0*/  FFMA.RM R7, R2, R18.reuse, 12582913 ;  /* 0x4b40000102077423 */ /* 0x088fe80000004012 */
[C---:B------:R-:W-:Y:S01]  /*7400*/  FADD R2, R7.reuse, -12583039 ;  /* 0xcb40007f07027421 */ /* 0x040fe20000000000 */
[----:B------:R-:W-:Y:S03]  /*7410*/  SHF.L.U32 R7, R7, 0x17, RZ ;  /* 0x0000001707077819 */ /* 0x000fe600000006ff */
[C---:B------:R-:W-:Y:S04]  /*7420*/  FFMA R2, R12.reuse, -1.4426950216293334961, -R2 ;  /* 0xbfb8aa3b0c027823 */ /* 0x040fe80000000802 */
[----:B------:R-:W-:Y:S01]  /*7430*/  FFMA R2, R12, -1.925963033500011079e-08, R2 ;  /* 0xb2a570600c027823 */ /* 0x000fe20000000002 */
[-C--:B------:R-:W-:Y:S01]  /*7440*/  FFMA.SAT R3, R13, -R37.reuse, 0.5 ;  /* 0x3f0000000d037423 */ /* 0x080fe20000002825 */
[----:B------:R-:W-:Y:S02]  /*7450*/  @!P1 SEL R12, RZ, 0x1, P0 ;  /* 0x00000001ff0c9807 */ /* 0x000fe40000000000 */
[----:B------:R-:W-:Y:S01]  /*7460*/  MUFU.EX2 R17, R2 ;  /* 0x0000000200117308 */ /* 0x000fe20000000800 */
[----:B------:R-:W-:Y:S01]  /*7470*/  FFMA.RM R5, R3, R18, 12582913 ;  /* 0x4b40000103057423 */ /* 0x000fe20000004012 */
[----:B------:R-:W-:Y:S03]  /*7480*/  @!P1 LOP3.LUT R74, R74, R12, RZ, 0x3c, !PT ;  /* 0x0000000c4a4a9212 */ /* 0x000fe600078e3cff */
[C---:B------:R-:W-:Y:S01]  /*7490*/  FADD R3, R5.reuse, -12583039 ;  /* 0xcb40007f05037421 */ /* 0x040fe20000000000 */
[----:B------:R-:W-:Y:S03]  /*74a0*/  SHF.L.U32 R5, R5, 0x17, RZ ;  /* 0x0000001705057819 */ /* 0x000fe600000006ff */
[C---:B------:R-:W-:Y:S04]  /*74b0*/  FFMA R3, R13.reuse, -1.4426950216293334961, -R3 ;  /* 0xbfb8aa3b0d037823 */ /* 0x040fe80000000803 */
[----:B------:R-:W-:Y:S01]  /*74c0*/  FFMA R3, R13, -1.925963033500011079e-08, R3 ;  /* 0xb2a570600d037823 */ /* 0x000fe20000000003 */
[-C--:B------:R-:W-:Y:S01]  /*74d0*/  FFMA.SAT R6, R14, -R37.reuse, 0.5 ;  /* 0x3f0000000e067423 */ /* 0x080fe20000002825 */
[----:B------:R1:W3:Y:S03]  /*74e0*/  MUFU.EX2 R13, R11 ;  /* 0x0000000b000d7308 */ /* 0x0002e60000000800 */
[-C--:B------:R-:W-:Y:S04]  /*74f0*/  FFMA.RM R6, R6, R18.reuse, 12582913 ;  /* 0x4b40000106067423 */ /* 0x080fe80000004012 */
[C---:B------:R-:W-:Y:S01]  /*7500*/  FADD R4, R6.reuse, -12583039 ;  /* 0xcb40007f06047421 */ /* 0x040fe20000000000 */
[----:B------:R-:W-:Y:S03]  /*7510*/  SHF.L.U32 R6, R6, 0x17, RZ ;  /* 0x0000001706067819 */ /* 0x000fe600000006ff */
[C---:B------:R-:W-:Y:S04]  /*7520*/  FFMA R4, R14.reuse, -1.4426950216293334961, -R4 ;  /* 0xbfb8aa3b0e047823 */ /* 0x040fe80000000804 */
[----:B------:R-:W-:Y:S01]  /*7530*/  FFMA R4, R14, -1.925963033500011079e-08, R4 ;  /* 0xb2a570600e047823 */ /* 0x000fe20000000004 */
[----:B------:R-:W-:Y:S01]  /*7540*/  FFMA.SAT R8, R19, -R37, 0.5 ;  /* 0x3f00000013087423 */ /* 0x000fe20000002825 */
[----:B-1----:R-:W-:Y:S01]  /*7550*/  @!P1 IADD3 R11, PT, PT, R82, 0x160, RZ ;  /* 0x00000160520b9810 */ /* 0x002fe20007ffe0ff */
[----:B------:R-:W-:Y:S01]  /*7560*/  MUFU.EX2 R37, R3 ;  /* 0x0000000300257308 */ /* 0x000fe20000000800 */
[----:B------:R-:W-:Y:S01]  /*7570*/  SHF.L.U32 R14, R30, 0x17, RZ ;  /* 0x000000171e0e7819 */ /* 0x000fe200000006ff */
[----:B------:R-:W-:Y:S01]  /*7580*/  FFMA.RM R8, R8, R18, 12582913 ;  /* 0x4b40000108087423 */ /* 0x000fe20000004012 */
[----:B------:R-:W-:Y:S04]  /*7590*/  @!P1 LOP3.LUT R11, R11, 0xfefffff8, RZ, 0xc0, !PT ;  /* 0xfefffff80b0b9812 */ /* 0x000fe800078ec0ff */
[----:B------:R1:W-:Y:S03]  /*75a0*/  @!P1 SYNCS.ARRIVE.TRANS64.RED.A1T0 RZ, [R11+URZ], RZ ;  /* 0x000000ff0bff99a7 */ /* 0x0003e600081004ff */
[----:B------:R2:W3:Y:S02]  /*75b0*/  MUFU.EX2 R18, R0 ;  /* 0x0000000000127308 */ /* 0x0004e40000000800 */
[----:B--2---:R-:W-:Y:S04]  /*75c0*/  FADD R0, R8, -12583039 ;  /* 0xcb40007f08007421 */ /* 0x004fe80000000000 */
[----:B------:R-:W-:Y:S01]  /*75d0*/  FFMA R0, R19, -1.4426950216293334961, -R0 ;  /* 0xbfb8aa3b13007823 */ /* 0x000fe20000000800 */
[----:B-1----:R-:W-:Y:S03]  /*75e0*/  SHF.L.U32 R11, R21, 0x17, RZ ;  /* 0x00000017150b7819 */ /* 0x002fe600000006ff */
[----:B------:R-:W-:Y:S01]  /*75f0*/  FFMA R0, R19, -1.925963033500011079e-08, R0 ;  /* 0xb2a5706013007823 */ /* 0x000fe20000000000 */
[----:B------:R-:W-:Y:S01]  /*7600*/  FFMA R2, R38, R9, 1 ;  /* 0x3f80000026027423 */ /* 0x000fe20000000009 */
[----:B------:R-:W-:Y:S01]  /*7610*/  SHF.L.U32 R9, R20, 0x17, RZ ;  /* 0x0000001714097819 */ /* 0x000fe200000006ff */
[----:B------:R1:W2:Y:S03]  /*7620*/  MUFU.EX2 R38, R4 ;  /* 0x0000000400267308 */ /* 0x0002a60000000800 */
[----:B------:R-:W-:Y:S01]  /*7630*/  IADD3 R12, PT, PT, R2, 0x1800000, RZ ;  /* 0x01800000020c7810 */ /* 0x000fe20007ffe0ff */
[----:B----4-:R-:W-:Y:S01]  /*7640*/  FFMA R3, R39, R9, 1 ;  /* 0x3f80000027037423 */ /* 0x010fe20000000009 */
[----:B------:R-:W-:Y:S01]  /*7650*/  SHF.L.U32 R9, R29, 0x17, RZ ;  /* 0x000000171d097819 */ /* 0x000fe200000006ff */
[----:B------:R-:W-:Y:S01]  /*7660*/  FFMA R11, R40, R11, 1 ;  /* 0x3f800000280b7423 */ /* 0x000fe2000000000b */
[----:B------:R-:W-:Y:S02]  /*7670*/  LOP3.LUT R19, R12, 0x7f800000, RZ, 0xc0, !PT ;  /* 0x7f8000000c137812 */ /* 0x000fe400078ec0ff */
[----:B------:R-:W-:Y:S01]  /*7680*/  SHF.L.U32 R12, R31, 0x17, RZ ;  /* 0x000000171f0c7819 */ /* 0x000fe200000006ff */
[----:B------:R-:W-:Y:S01]  /*7690*/  FFMA R20, R41, R9, 1 ;  /* 0x3f80000029147423 */ /* 0x000fe20000000009 */
[----:B------:R-:W-:Y:S01]  /*76a0*/  ISETP.GT.U32.AND P0, PT, R19, 0x1ffffff, PT ;  /* 0x01ffffff1300780c */ /* 0x000fe20003f04070 */
[----:B-----5:R-:W-:Y:S01]  /*76b0*/  FFMA R14, R15, R14, 1 ;  /* 0x3f8000000f0e7423 */ /* 0x020fe2000000000e */
[----:B------:R-:W-:Y:S01]  /*76c0*/  SHF.L.U32 R15, R34, 0x17, RZ ;  /* 0x00000017220f7819 */ /* 0x000fe200000006ff */
[----:B------:R-:W-:Y:S01]  /*76d0*/  FFMA R9, R42, R12, 1 ;  /* 0x3f8000002a097423 */ /* 0x000fe2000000000c */
[----:B------:R-:W-:Y:S02]  /*76e0*/  SHF.L.U32 R12, R33, 0x17, RZ ;  /* 0x00000017210c7819 */ /* 0x000fe400000006ff */
[----:B-1----:R-:W-:Y:S02]  /*76f0*/  SHF.L.U32 R4, R32, 0x17, RZ ;  /* 0x0000001720047819 */ /* 0x002fe400000006ff */
[----:B------:R1:W4:Y:S03]  /*7700*/  MUFU.EX2 R32, R0 ;  /* 0x0000000000207308 */ /* 0x0003260000000800 */
[----:B------:R-:W-:Y:S01]  /*7710*/  FFMA R31, R43, R4, 1 ;  /* 0x3f8000002b1f7423 */ /* 0x000fe20000000004 */
[----:B------:R-:W-:Y:S01]  /*7720*/  FFMA R29, R44, R12, 1 ;  /* 0x3f8000002c1d7423 */ /* 0x000fe2000000000c */
[----:B---3--:R-:W-:Y:S01]  /*7730*/  FFMA R19, R13, R15, 1 ;  /* 0x3f8000000d137423 */ /* 0x008fe2000000000f */
[----:B------:R-:W-:Y:S02]  /*7740*/  SHF.L.U32 R4, R8, 0x17, RZ ;  /* 0x0000001708047819 */ /* 0x000fe400000006ff */
[----:B-1----:R-:W-:Y:S05]  /*7750*/  SHF.L.U32 R0, R35, 0x17, RZ ;  /* 0x0000001723007819 */ /* 0x002fea00000006ff */
[----:B------:R-:W-:Y:S01]  /*7760*/  FFMA R13, R45, R0, 1 ;  /* 0x3f8000002d0d7423 */ /* 0x000fe20000000000 */
[----:B------:R-:W-:Y:S01]  /*7770*/  SHF.L.U32 R0, R10, 0x17, RZ ;  /* 0x000000170a007819 */ /* 0x000fe200000006ff */
[----:B------:R-:W-:Y:S04]  /*7780*/  FFMA R12, R46, R16, 1 ;  /* 0x3f8000002e0c7423 */ /* 0x000fe80000000010 */
[----:B------:R-:W-:Y:S01]  /*7790*/  FFMA R30, R18, R0, 1 ;  /* 0x3f800000121e7423 */ /* 0x000fe20000000000 */
[----:B------:R-:W-:Y:S01]  /*77a0*/  FFMA R21, R17, R7, 1 ;  /* 0x3f80000011157423 */ /* 0x000fe20000000007 */
[----:B------:R-:W-:Y:S01]  /*77b0*/  FFMA R15, R37, R5, 1 ;  /* 0x3f800000250f7423 */ /* 0x000fe20000000005 */
[----:B--2---:R-:W-:Y:S01]  /*77c0*/  FFMA R18, R38, R6, 1 ;  /* 0x3f80000026127423 */ /* 0x004fe20000000006 */
[----:B----4-:R-:W-:Y:S01]  /*77d0*/  FFMA R17, R32, R4, 1 ;  /* 0x3f80000020117423 */ /* 0x010fe20000000004 */
[----:B------:R-:W-:Y:S06]  /*77e0*/  @P0 BRA `(.L_x_131) ;  /* 0x0000000000140947 */ /* 0x000fec0003800000 */
[----:B------:R-:W-:Y:S02]  /*77f0*/  MOV R35, R2 ;  /* 0x0000000200237202 */ /* 0x000fe40000000f00 */
[----:B------:R-:W-:Y:S02]  /*7800*/  MOV R34, 0x7820 ;  /* 0x0000782000227802 */ /* 0x000fe40000000f00 */
[----:B------:R-:W-:Y:S05]  /*7810*/  CALL.REL.NOINC `($__internal_3_$__cuda_sm20_rcp_rn_f32_slowpath) ;  /* 0x0000002400c87944 */ /* 0x000fea0003c00000 */
[----:B------:R-:W-:Y:S01]  /*7820*/  MOV R0, R16 ;  /* 0x0000001000007202 */ /* 0x000fe20000000f00 */
[----:B------:R-:W-:Y:S05]  /*7830*/  BRA `(.L_x_132) ;  /* 0x0000000000107947 */ /* 0x000fea0003800000 */
.L_x_131:
[----:B------:R-:W1:Y:S02]  /*7840*/  MUFU.RCP R0, R2 ;  /* 0x0000000200007308 */ /* 0x000e640000001000 */
[----:B-1----:R-:W-:Y:S04]  /*7850*/  FFMA R2, R2, R0, -1 ;  /* 0xbf80000002027423 */ /* 0x002fe80000000000 */
[----:B------:R-:W-:Y:S04]  /*7860*/  FADD.FTZ R2, -R2, -RZ ;  /* 0x800000ff02027221 */ /* 0x000fe80000010100 */
[----:B------:R-:W-:Y:S07]  /*7870*/  FFMA R0, R0, R2, R0 ;  /* 0x0000000200007223 */ /* 0x000fee0000000000 */
.L_x_132:
[----:B------:R-:W-:Y:S05]  /*7880*/  BSYNC.RECONVERGENT B1 ;  /* 0x0000000000017941 */ /* 0x000fea0003800200 */
.L_x_130:
[----:B------:R-:W-:Y:S01]  /*7890*/  VIADD R2, R3, 0x1800000 ;  /* 0x0180000003027836 */ /* 0x000fe20000000000 */
[----:B------:R-:W-:Y:S04]  /*78a0*/  BSSY.RECONVERGENT B1, `(.L_x_133) ;  /* 0x000000e000017945 */ /* 0x000fe80003800200 */
[----:B------:R-:W-:Y:S04]  /*78b0*/  LOP3.LUT R2, R2, 0x7f800000, RZ, 0xc0, !PT ;  /* 0x7f80000002027812 */ /* 0x000fe800078ec0ff */
[----:B------:R-:W-:Y:S11]  /*78c0*/  ISETP.GT.U32.AND P0, PT, R2, 0x1ffffff, PT ;  /* 0x01ffffff0200780c */ /* 0x000ff60003f04070 */
[----:B------:R-:W-:Y:S02]  /*78d0*/  @!UPT UIADD3 URZ, UPT, UPT, URZ, URZ, URZ ;  /* 0x000000fffffff290 */ /* 0x000fe4000fffe0ff */
[----:B------:R-:W-:Y:S05]  /*78e0*/  @P0 BRA `(.L_x_134) ;  /* 0x0000000000140947 */ /* 0x000fea0003800000 */
[----:B------:R-:W-:Y:S02]  /*78f0*/  MOV R35, R3 ;  /* 0x0000000300237202 */ /* 0x000fe40000000f00 */
[----:B------:R-:W-:Y:S02]  /*7900*/  MOV R34, 0x7920 ;  /* 0x0000792000227802 */ /* 0x000fe40000000f00 */
[----:B------:R-:W-:Y:S05]  /*7910*/  CALL.REL.NOINC `($__internal_3_$__cuda_sm20_rcp_rn_f32_slowpath) ;  /* 0x0000002400887944 */ /* 0x000fea0003c00000 */
[----:B------:R-:W-:Y:S01]  /*7920*/  MOV R2, R16 ;  /* 0x0000001000027202 */ /* 0x000fe20000000f00 */
[----:B------:R-:W-:Y:S05]  /*7930*/  BRA `(.L_x_135) ;  /* 0x0000000000107947 */ /* 0x000fea0003800000 */
.L_x_134:
[----:B------:R-:W1:Y:S02]  /*7940*/  MUFU.RCP R2, R3 ;  /* 0x0000000300027308 */ /* 0x000e640000001000 */
[----:B-1----:R-:W-:Y:S04]  /*7950*/  FFMA R3, R3, R2, -1 ;  /* 0xbf80000003037423 */ /* 0x002fe80000000002 */
[----:B------:R-:W-:Y:S04]  /*7960*/  FADD.FTZ R3, -R3, -RZ ;  /* 0x800000ff03037221 */ /* 0x000fe80000010100 */
[----:B------:R-:W-:Y:S07]  /*7970*/  FFMA R2, R2, R3, R2 ;  /* 0x0000000302027223 */ /* 0x000fee0000000002 */
.L_x_135:
[----:B------:R-:W-:Y:S05]  /*7980*/  BSYNC.RECONVERGENT B1 ;  /* 0x0000000000017941 */ /* 0x000fea0003800200 */
.L_x_133:
        /* <DEDUP_REMOVED lines=11> */
.L_x_137:
[----:B------:R-:W1:Y:S02]  /*7a40*/  MUFU.RCP R3, R11 ;  /* 0x0000000b00037308 */ /* 0x000e640000001000 */
[----:B-1----:R-:W-:Y:S04]  /*7a50*/  FFMA R4, R11, R3, -1 ;  /* 0xbf8000000b047423 */ /* 0x002fe80000000003 */
[----:B------:R-:W-:Y:S04]  /*7a60*/  FADD.FTZ R4, -R4, -RZ ;  /* 0x800000ff04047221 */ /* 0x000fe80000010100 */
[----:B------:R-:W-:Y:S07]  /*7a70*/  FFMA R3, R3, R4, R3 ;  /* 0x0000000403037223 */ /* 0x000fee0000000003 */
.L_x_138:
[----:B------:R-:W-:Y:S05]  /*7a80*/  BSYNC.RECONVERGENT B1 ;  /* 0x0000000000017941 */ /* 0x000fea0003800200 */
.L_x_136:
        /* <DEDUP_REMOVED lines=11> */
.L_x_140:
[----:B------:R-:W1:Y:S02]  /*7b40*/  MUFU.RCP R4, R20 ;  /* 0x0000001400047308 */ /* 0x000e640000001000 */
[----:B-1----:R-:W-:Y:S04]  /*7b50*/  FFMA R5, R20, R4, -1 ;  /* 0xbf80000014057423 */ /* 0x002fe80000000004 */
[----:B------:R-:W-:Y:S04]  /*7b60*/  FADD.FTZ R5, -R5, -RZ ;  /* 0x800000ff05057221 */ /* 0x000fe80000010100 */
[----:B------:R-:W-:Y:S07]  /*7b70*/  FFMA R4, R4, R5, R4 ;  /* 0x0000000504047223 */ /* 0x000fee0000000004 */
.L_x_141:
[----:B------:R-:W-:Y:S05]  /*7b80*/  BSYNC.RECONVERGENT B1 ;  /* 0x0000000000017941 */ /* 0x000fea0003800200 */
.L_x_139:
        /* <DEDUP_REMOVED lines=11> */
.L_x_143:
[----:B------:R-:W1:Y:S02]  /*7c40*/  MUFU.RCP R5, R14 ;  /* 0x0000000e00057308 */ /* 0x000e640000001000 */
[----:B-1----:R-:W-:Y:S04]  /*7c50*/  FFMA R6, R14, R5, -1 ;  /* 0xbf8000000e067423 */ /* 0x002fe80000000005 */
[----:B------:R-:W-:Y:S04]  /*7c60*/  FADD.FTZ R6, -R6, -RZ ;  /* 0x800000ff06067221 */ /* 0x000fe80000010100 */
[----:B------:R-:W-:Y:S07]  /*7c70*/  FFMA R5, R5, R6, R5 ;  /* 0x0000000605057223 */ /* 0x000fee0000000005 */
.L_x_144:
[----:B------:R-:W-:Y:S05]  /*7c80*/  BSYNC.RECONVERGENT B1 ;  /* 0x0000000000017941 */ /* 0x000fea0003800200 */
.L_x_142:
        /* <DEDUP_REMOVED lines=11> */
.L_x_146:
[----:B------:R-:W1:Y:S02]  /*7d40*/  MUFU.RCP R6, R9 ;  /* 0x0000000900067308 */ /* 0x000e640000001000 */
[----:B-1----:R-:W-:Y:S04]  /*7d50*/  FFMA R7, R9, R6, -1 ;  /* 0xbf80000009077423 */ /* 0x002fe80000000006 */
[----:B------:R-:W-:Y:S04]  /*7d60*/  FADD.FTZ R7, -R7, -RZ ;  /* 0x800000ff07077221 */ /* 0x000fe80000010100 */
[----:B------:R-:W-:Y:S07]  /*7d70*/  FFMA R6, R6, R7, R6 ;  /* 0x0000000706067223 */ /* 0x000fee0000000006 */
.L_x_147:
[----:B------:R-:W-:Y:S05]  /*7d80*/  BSYNC.RECONVERGENT B1 ;  /* 0x0000000000017941 */ /* 0x000fea0003800200 */
.L_x_145:
        /* <DEDUP_REMOVED lines=11> */
.L_x_149:
[----:B------:R-:W1:Y:S02]  /*7e40*/  MUFU.RCP R7, R31 ;  /* 0x0000001f00077308 */ /* 0x000e640000001000 */
[----:B-1----:R-:W-:Y:S04]  /*7e50*/  FFMA R8, R31, R7, -1 ;  /* 0xbf8000001f087423 */ /* 0x002fe80000000007 */
[----:B------:R-:W-:Y:S04]  /*7e60*/  FADD.FTZ R8, -R8, -RZ ;  /* 0x800000ff08087221 */ /* 0x000fe80000010100 */
[----:B------:R-:W-:Y:S07]  /*7e70*/  FFMA R7, R7, R8, R7 ;  /* 0x0000000807077223 */ /* 0x000fee0000000007 */
.L_x_150:
[----:B------:R-:W-:Y:S05]  /*7e80*/  BSYNC.RECONVERGENT B1 ;  /* 0x0000000000017941 */ /* 0x000fea0003800200 */
.L_x_148:
        /* <DEDUP_REMOVED lines=11> */
.L_x_152:
[----:B------:R-:W1:Y:S02]  /*7f40*/  MUFU.RCP R8, R29 ;  /* 0x0000001d00087308 */ /* 0x000e640000001000 */
[----:B-1----:R-:W-:Y:S04]  /*7f50*/  FFMA R9, R29, R8, -1 ;  /* 0xbf8000001d097423 */ /* 0x002fe80000000008 */
[----:B------:R-:W-:Y:S04]  /*7f60*/  FADD.FTZ R9, -R9, -RZ ;  /* 0x800000ff09097221 */ /* 0x000fe80000010100 */
[----:B------:R-:W-:Y:S07]  /*7f70*/  FFMA R8, R8, R9, R8 ;  /* 0x0000000908087223 */ /* 0x000fee0000000008 */
.L_x_153:
[----:B------:R-:W-:Y:S05]  /*7f80*/  BSYNC.RECONVERGENT B1 ;  /* 0x0000000000017941 */ /* 0x000fea0003800200 */
.L_x_151:
        /* <DEDUP_REMOVED lines=11> */
.L_x_155:
[----:B------:R-:W1:Y:S02]  /*8040*/  MUFU.RCP R9, R19 ;  /* 0x0000001300097308 */ /* 0x000e640000001000 */
[----:B-1----:R-:W-:Y:S04]  /*8050*/  FFMA R10, R19, R9, -1 ;  /* 0xbf800000130a7423 */ /* 0x002fe80000000009 */
[----:B------:R-:W-:Y:S04]  /*8060*/  FADD.FTZ R10, -R10, -RZ ;  /* 0x800000ff0a0a7221 */ /* 0x000fe80000010100 */
[----:B------:R-:W-:Y:S07]  /*8070*/  FFMA R9, R9, R10, R9 ;  /* 0x0000000a09097223 */ /* 0x000fee0000000009 */
.L_x_156:
[----:B------:R-:W-:Y:S05]  /*8080*/  BSYNC.RECONVERGENT B1 ;  /* 0x0000000000017941 */ /* 0x000fea0003800200 */
.L_x_154:
        /* <DEDUP_REMOVED lines=11> */
.L_x_158:
[----:B------:R-:W1:Y:S02]  /*8140*/  MUFU.RCP R10, R13 ;  /* 0x0000000d000a7308 */ /* 0x000e640000001000 */
[----:B-1----:R-:W-:Y:S04]  /*8150*/  FFMA R11, R13, R10, -1 ;  /* 0xbf8000000d0b7423 */ /* 0x002fe8000000000a */
[----:B------:R-:W-:Y:S04]  /*8160*/  FADD.FTZ R11, -R11, -RZ ;  /* 0x800000ff0b0b7221 */ /* 0x000fe80000010100 */
[----:B------:R-:W-:Y:S07]  /*8170*/  FFMA R10, R10, R11, R10 ;  /* 0x0000000b0a0a7223 */ /* 0x000fee000000000a */
.L_x_159:
[----:B------:R-:W-:Y:S05]  /*8180*/  BSYNC.RECONVERGENT B1 ;  /* 0x0000000000017941 */ /* 0x000fea0003800200 */
.L_x_157:
        /* <DEDUP_REMOVED lines=11> */
.L_x_161:
[----:B------:R-:W1:Y:S02]  /*8240*/  MUFU.RCP R11, R12 ;  /* 0x0000000c000b7308 */ /* 0x000e640000001000 */
[----:B-1----:R-:W-:Y:S04]  /*8250*/  FFMA R12, R12, R11, -1 ;  /* 0xbf8000000c0c7423 */ /* 0x002fe8000000000b */
[----:B------:R-:W-:Y:S04]  /*8260*/  FADD.FTZ R12, -R12, -RZ ;  /* 0x800000ff0c0c7221 */ /* 0x000fe80000010100 */
[----:B------:R-:W-:Y:S07]  /*8270*/  FFMA R11, R11, R12, R11 ;  /* 0x0000000c0b0b7223 */ /* 0x000fee000000000b */
.L_x_162:
[----:B------:R-:W-:Y:S05]  /*8280*/  BSYNC.RECONVERGENT B1 ;  /* 0x0000000000017941 */ /* 0x000fea0003800200 */
.L_x_160:
        /* <DEDUP_REMOVED lines=11> */
.L_x_164:
[----:B------:R-:W1:Y:S02]  /*8340*/  MUFU.RCP R12, R30 ;  /* 0x0000001e000c7308 */ /* 0x000e640000001000 */
[----:B-1----:R-:W-:Y:S04]  /*8350*/  FFMA R13, R30, R12, -1 ;  /* 0xbf8000001e0d7423 */ /* 0x002fe8000000000c */
[----:B------:R-:W-:Y:S04]  /*8360*/  FADD.FTZ R13, -R13, -RZ ;  /* 0x800000ff0d0d7221 */ /* 0x000fe80000010100 */
[----:B------:R-:W-:Y:S07]  /*8370*/  FFMA R12, R12, R13, R12 ;  /* 0x0000000d0c0c7223 */ /* 0x000fee000000000c */
.L_x_165:
[----:B------:R-:W-:Y:S05]  /*8380*/  BSYNC.RECONVERGENT B1 ;  /* 0x0000000000017941 */ /* 0x000fea0003800200 */
.L_x_163:
        /* <DEDUP_REMOVED lines=11> */
.L_x_167:
[----:B------:R-:W1:Y:S02]  /*8440*/  MUFU.RCP R13, R21 ;  /* 0x00000015000d7308 */ /* 0x000e640000001000 */
[----:B-1----:R-:W-:Y:S04]  /*8450*/  FFMA R14, R21, R13, -1 ;  /* 0xbf800000150e7423 */ /* 0x002fe8000000000d */
[----:B------:R-:W-:Y:S04]  /*8460*/  FADD.FTZ R14, -R14, -RZ ;  /* 0x800000ff0e0e7221 */ /* 0x000fe80000010100 */
[----:B------:R-:W-:Y:S07]  /*8470*/  FFMA R13, R13, R14, R13 ;  /* 0x0000000e0d0d7223 */ /* 0x000fee000000000d */
.L_x_168:
[----:B------:R-:W-:Y:S05]  /*8480*/  BSYNC.RECONVERGENT B1 ;  /* 0x0000000000017941 */ /* 0x000fea0003800200 */
.L_x_166:
        /* <DEDUP_REMOVED lines=11> */
.L_x_170:
[----:B------:R-:W1:Y:S02]  /*8540*/  MUFU.RCP R14, R15 ;  /* 0x0000000f000e7308 */ /* 0x000e640000001000 */
[----:B-1----:R-:W-:Y:S04]  /*8550*/  FFMA R15, R15, R14, -1 ;  /* 0xbf8000000f0f7423 */ /* 0x002fe8000000000e */
[----:B------:R-:W-:Y:S04]  /*8560*/  FADD.FTZ R15, -R15, -RZ ;  /* 0x800000ff0f0f7221 */ /* 0x000fe80000010100 */
[----:B------:R-:W-:Y:S07]  /*8570*/  FFMA R14, R14, R15, R14 ;  /* 0x0000000f0e0e7223 */ /* 0x000fee000000000e */
.L_x_171:
[----:B------:R-:W-:Y:S05]  /*8580*/  BSYNC.RECONVERGENT B1 ;  /* 0x0000000000017941 */ /* 0x000fea0003800200 */
.L_x_169:
        /* <DEDUP_REMOVED lines=11> */
.L_x_173:
[----:B------:R-:W1:Y:S02]  /*8640*/  MUFU.RCP R15, R18 ;  /* 0x00000012000f7308 */ /* 0x000e640000001000 */
[----:B-1----:R-:W-:Y:S04]  /*8650*/  FFMA R18, R18, R15, -1 ;  /* 0xbf80000012127423 */ /* 0x002fe8000000000f */
[----:B------:R-:W-:Y:S04]  /*8660*/  FADD.FTZ R18, -R18, -RZ ;  /* 0x800000ff12127221 */ /* 0x000fe80000010100 */
[----:B------:R-:W-:Y:S07]  /*8670*/  FFMA R15, R15, R18, R15 ;  /* 0x000000120f0f7223 */ /* 0x000fee000000000f */
.L_x_174:
[----:B------:R-:W-:Y:S05]  /*8680*/  BSYNC.RECONVERGENT B1 ;  /* 0x0000000000017941 */ /* 0x000fea0003800200 */
.L_x_172:
        /* <DEDUP_REMOVED lines=9> */
[----:B------:R-:W-:Y:S05]  /*8720*/  BRA `(.L_x_177) ;  /* 0x0000000000107947 */ /* 0x000fea0003800000 */
.L_x_176:
[----:B------:R-:W1:Y:S02]  /*8730*/  MUFU.RCP R16, R17 ;  /* 0x0000001100107308 */ /* 0x000e640000001000 */
[----:B-1----:R-:W-:Y:S04]  /*8740*/  FFMA R17, R17, R16, -1 ;  /* 0xbf80000011117423 */ /* 0x002fe80000000010 */
[----:B------:R-:W-:Y:S04]  /*8750*/  FADD.FTZ R17, -R17, -RZ ;  /* 0x800000ff11117221 */ /* 0x000fe80000010100 */
[----:B------:R-:W-:Y:S07]  /*8760*/  FFMA R16, R16, R17, R16 ;  /* 0x0000001110107223 */ /* 0x000fee0000000010 */
.L_x_177:
[----:B------:R-:W-:Y:S05]  /*8770*/  BSYNC.RECONVERGENT B1 ;  /* 0x0000000000017941 */ /* 0x000fea0003800200 */
.L_x_175:
[----:B------:R-:W-:Y:S01]  /*8780*/  LOP3.LUT P0, RZ, R76, 0x40, RZ, 0xc0, !PT ;  /* 0x000000404cff7812 */ /* 0x000fe2000780c0ff */
[----:B------:R-:W-:Y:S01]  /*8790*/  IMAD.U32 R17, RZ, RZ, UR43 ;  /* 0x0000002bff117e24 */ /* 0x000fe2000f8e00ff */
[----:B------:R-:W-:Y:S01]  /*87a0*/  F2FP.F16.F32.PACK_AB R32, R2, R0 ;  /* 0x000000000220723e */ /* 0x000fe200000000ff */
[----:B------:R-:W-:Y:S01]  /*87b0*/  BSSY.RECONVERGENT B0, `(.L_x_178) ;  /* 0x0000032000007945 */ /* 0x000fe20003800200 */
[----:B------:R-:W-:Y:S01]  /*87c0*/  F2FP.F16.F32.PACK_AB R33, R4, R3 ;  /* 0x000000030421723e */ /* 0x000fe200000000ff */
[----:B------:R-:W-:Y:S01]  /*87d0*/  IMAD R17, R17, 0x800, R75 ;  /* 0x0000080011117824 */ /* 0x000fe200078e024b */
[----:B------:R-:W-:Y:S02]  /*87e0*/  F2FP.F16.F32.PACK_AB R34, R6, R5 ;  /* 0x000000050622723e */ /* 0x000fe400000000ff */
[----:B------:R-:W-:Y:S02]  /*87f0*/  F2FP.F16.F32.PACK_AB R35, R8, R7 ;  /* 0x000000070823723e */ /* 0x000fe400000000ff */
[----:B------:R-:W-:Y:S02]  /*8800*/  LEA R0, R17, UR41, 0x1 ;  /* 0x0000002911007c11 */ /* 0x000fe4000f8e08ff */
[----:B------:R-:W-:Y:S02]  /*8810*/  F2FP.F16.F32.PACK_AB R4, R10, R9 ;  /* 0x000000090a04723e */ /* 0x000fe400000000ff */
[----:B------:R-:W-:Y:S01]  /*8820*/  F2FP.F16.F32.PACK_AB R5, R12, R11 ;  /* 0x0000000b0c05723e */ /* 0x000fe200000000ff */
[----:B------:R1:W-:Y:S01]  /*8830*/  STS.128 [R0+0x200], R32 ;  /* 0x0002002000007388 */ /* 0x0003e20000000c00 */
[----:B------:R-:W-:Y:S01]  /*8840*/  VIADD R3, R0, 0x200 ;  /* 0x0000020000037836 */ /* 0x000fe20000000000 */
[----:B------:R-:W-:Y:S01]  /*8850*/  F2FP.F16.F32.PACK_AB R6, R14, R13 ;  /* 0x0000000d0e06723e */ /* 0x000fe200000000ff */
[----:B------:R-:W-:Y:S01]  /*8860*/  VIADD R2, R0, 0x210 ;  /* 0x0000021000027836 */ /* 0x000fe20000000000 */
[----:B------:R-:W-:Y:S01]  /*8870*/  F2FP.F16.F32.PACK_AB R7, R16, R15 ;  /* 0x0000000f1007723e */ /* 0x000fe200000000ff */
[----:B------:R-:W-:Y:S01]  /*8880*/  @P0 VIADD R2, R3, 0xfffffff0 ;  /* 0xfffffff003020836 */ /* 0x000fe20000000000 */
[----:B------:R-:W-:Y:S04]  /*8890*/  ISETP.NE.AND P0, PT, R77, RZ, PT ;  /* 0x000000ff4d00720c */ /* 0x000fe80003f05270 */
[----:B------:R1:W-:Y:S01]  /*88a0*/  STS.128 [R2], R4 ;  /* 0x0000000402007388 */ /* 0x0003e20000000c00 */
[----:B------:R-:W-:Y:S01]  /*88b0*/  @!PT LDS RZ, [RZ] ;  /* 0x00000000fffff984 */ /* 0x000fe20000000800 */
[----:B------:R-:W-:Y:S01]  /*88c0*/  @!PT LDS RZ, [RZ] ;  /* 0x00000000fffff984 */ /* 0x000fe20000000800 */
[----:B------:R-:W-:Y:S01]  /*88d0*/  @!PT LDS RZ, [RZ] ;  /* 0x00000000fffff984 */ /* 0x000fe20000000800 */
[----:B------:R-:W-:Y:S01]  /*88e0*/  @!PT LDS RZ, [RZ] ;  /* 0x00000000fffff984 */ /* 0x000fe20000000800 */
[----:B------:R2:W-:Y:S06]  /*88f0*/  MEMBAR.ALL.CTA ;  /* 0x0000000000007992 */ /* 0x0005ec0000008000 */
[----:B--2---:R-:W2:Y:S02]  /*8900*/  FENCE.VIEW.ASYNC.S ;  /* 0x00000000000073c6 */ /* 0x004ea40000000000 */
[----:B--2---:R-:W-:Y:S06]  /*8910*/  BAR.SYNC.DEFER_BLOCKING 0x1, 0x80 ;  /* 0x0042000000007b1d */ /* 0x004fec0000010000 */
[----:B------:R-:W-:Y:S05]  /*8920*/  @P0 BRA `(.L_x_179) ;  /* 0x0000000000680947 */ /* 0x000fea0003800000 */
[----:B------:R-:W-:Y:S01]  /*8930*/  UIADD3 UR8, UP0, UPT, UR46, 0x680, URZ ;  /* 0x000006802e087890 */ /* 0x000fe2000ff1e0ff */
[----:B------:R-:W-:Y:S01]  /*8940*/  R2UR UR6, R61 ;  /* 0x000000003d0672ca */ /* 0x000fe200000e0000 */
[----:B------:R-:W-:Y:S01]  /*8950*/  ULEA UR10, UR43, UR41, 0xc ;  /* 0x000000292b0a7291 */ /* 0x000fe2000f8e60ff */
[----:B------:R-:W-:Y:S01]  /*8960*/  PLOP3.LUT P0, PT, PT, PT, PT, 0x80, 0x8 ;  /* 0x000000000008781c */ /* 0x000fe20003f0f070 */
[----:B------:R-:W-:Y:S01]  /*8970*/  UIADD3.X UR9, UPT, UPT, URZ, UR47, URZ, UP0, !UPT ;  /* 0x0000002fff097290 */ /* 0x000fe200087fe4ff */
[----:B-1----:R-:W-:Y:S01]  /*8980*/  IMAD.IADD R0, R59, 0x1, R23 ;  /* 0x000000013b007824 */ /* 0x002fe200078e0217 */
[----:B------:R-:W-:Y:S11]  /*8990*/  UIADD3 UR4, UPT, UPT, UR10, 0x200, URZ ;  /* 0x000002000a047890 */ /* 0x000ff6000fffe0ff */
[----:B------:R-:W-:Y:S01]  /*89a0*/  @!UPT UIADD3 URZ, UPT, UPT, URZ, URZ, URZ ;  /* 0x000000fffffff290 */ /* 0x000fe2000fffe0ff */
.L_x_180:
[----:B------:R-:W-:Y:S02]  /*89b0*/  PLOP3.LUT P1, PT, P1, P0, PT, 0xf2, 0x2f ;  /* 0x00000000002f781c */ /* 0x000fe40000f21e72 */
[----:B------:R-:W-:Y:S01]  /*89c0*/  @P0 R2UR P1, UR5, R0 ;  /* 0x00000000000502ca */ /* 0x000fe20000020000 */
[----:B------:R-:W-:Y:S07]  /*89d0*/  UMOV UR7, UR36 ;  /* 0x0000002400077c82 */ /* 0x000fee0008000000 */
[----:B------:R-:W-:Y:S05]  /*89e0*/  @P0 PLOP3.LUT P0, PT, P1, PT, PT, 0x80, 0x8 ;  /* 0x000000000008081c */ /* 0x000fea0000f0f070 */
[----:B------:R1:W-:Y:S08]  /*89f0*/  UTMASTG.3D [UR4], [UR8] ;  /* 0x00000004080073b5 */ /* 0x0003f00008010000 */
[----:B-1----:R-:W-:Y:S05]  /*8a00*/  @P0 BRA.U.ANY `(.L_x_180) ;  /* 0xfffffffd00e80947 */ /* 0x002fea000393ffff */
[----:B------:R-:W-:Y:S01]  /*8a10*/  R2UR UR6, R61 ;  /* 0x000000003d0672ca */ /* 0x000fe200000e0000 */
[----:B------:R-:W-:Y:S01]  /*8a20*/  UIADD3 UR4, UPT, UPT, UR10, 0xa00, URZ ;  /* 0x00000a000a047890 */ /* 0x000fe2000fffe0ff */
[----:B------:R-:W-:Y:S01]  /*8a30*/  PLOP3.LUT P0, PT, PT, PT, PT, 0x80, 0x8 ;  /* 0x000000000008781c */ /* 0x000fe20003f0f070 */
[----:B------:R-:W-:Y:S11]  /*8a40*/  VIADD R0, R0, 0x40 ;  /* 0x0000004000007836 */ /* 0x000ff60000000000 */
[----:B------:R-:W-:Y:S01]  /*8a50*/  @!UPT UIADD3 URZ, UPT, UPT, URZ, URZ, URZ ;  /* 0x000000fffffff290 */ /* 0x000fe2000fffe0ff */
.L_x_181:
[----:B------:R-:W-:Y:S02]  /*8a60*/  PLOP3.LUT P1, PT, P1, P0, PT, 0xf2, 0x2f ;  /* 0x00000000002f781c */ /* 0x000fe40000f21e72 */
[----:B------:R-:W-:Y:S01]  /*8a70*/  @P0 R2UR P1, UR5, R0 ;  /* 0x00000000000502ca */ /* 0x000fe20000020000 */
[----:B------:R-:W-:Y:S07]  /*8a80*/  UMOV UR7, UR36 ;  /* 0x0000002400077c82 */ /* 0x000fee0008000000 */
[----:B------:R-:W-:Y:S05]  /*8a90*/  @P0 PLOP3.LUT P0, PT, P1, PT, PT, 0x80, 0x8 ;  /* 0x000000000008081c */ /* 0x000fea0000f0f070 */
[----:B------:R1:W-:Y:S08]  /*8aa0*/  UTMASTG.3D [UR4], [UR8] ;  /* 0x00000004080073b5 */ /* 0x0003f00008010000 */
[----:B-1----:R-:W-:Y:S05]  /*8ab0*/  @P0 BRA.U.ANY `(.L_x_181) ;  /* 0xfffffffd00e80947 */ /* 0x002fea000393ffff */
[----:B------:R0:W-:Y:S02]  /*8ac0*/  UTMACMDFLUSH ;  /* 0x00000000000079b7 */ /* 0x0001e40000000000 */
.L_x_179:
[----:B------:R-:W-:Y:S05]  /*8ad0*/  BSYNC.RECONVERGENT B0 ;  /* 0x0000000000007941 */ /* 0x000fea0003800200 */
.L_x_178:
[----:B------:R-:W-:Y:S01]  /*8ae0*/  UIADD3 UR43, UPT, UPT, UR43, 0x1, URZ ;  /* 0x000000012b2b7890 */ /* 0x000fe2000fffe0ff */
[----:B------:R-:W-:Y:S01]  /*8af0*/  ISETP.NE.AND P0, PT, R77, RZ, PT ;  /* 0x000000ff4d00720c */ /* 0x000fe20003f05270 */
[----:B------:R-:W-:Y:S02]  /*8b00*/  BSSY.RECONVERGENT B0, `(.L_x_182) ;  /* 0x0000007000007945 */ /* 0x000fe40003800200 */
[----:B------:R-:W-:Y:S04]  /*8b10*/  UISETP.NE.AND UP0, UPT, UR43, 0x4, UPT ;  /* 0x000000042b00788c */ /* 0x000fe8000bf05270 */
[----:B------:R-:W-:Y:S02]  /*8b20*/  USEL UR4, URZ, 0x1, UP0 ;  /* 0x00000001ff047887 */ /* 0x000fe40008000000 */
[----:B------:R-:W-:Y:S02]  /*8b30*/  USEL UR43, UR43, URZ, UP0 ;  /* 0x000000ff2b2b7287 */ /* 0x000fe40008000000 */
[----:B------:R-:W-:Y:S02]  /*8b40*/  ULOP3.LUT UR44, UR44, UR4, URZ, 0x3c, !UPT ;  /* 0x000000042c2c7292 */ /* 0x000fe4000f8e3cff */
[----:B------:R-:W-:Y:S10]  /*8b50*/  @P0 BRA `(.L_x_183) ;  /* 0x0000000000040947 */ /* 0x000ff40003800000 */
[----:B------:R-:W-:Y:S04]  /*8b60*/  DEPBAR.LE SB0, 0x1 ;  /* 0x000080400000791a */ /* 0x000fe80000000000 */
.L_x_183:
[----:B------:R-:W-:Y:S05]  /*8b70*/  BSYNC.RECONVERGENT B0 ;  /* 0x0000000000007941 */ /* 0x000fea0003800200 */
.L_x_182:
[----:B------:R-:W-:Y:S01]  /*8b80*/  BAR.SYNC.DEFER_BLOCKING 0x1, 0x80 ;  /* 0x0042000000007b1d */ /* 0x000fe20000010000 */
[----:B------:R-:W-:Y:S01]  /*8b90*/  ISETP.NE.AND P3, PT, R81, RZ, PT ;  /* 0x000000ff5100720c */ /* 0x000fe20003f65270 */
[----:B------:R-:W-:Y:S05]  /*8ba0*/  VIADD R66, R66, 0x1 ;  /* 0x0000000142427836 */ /* 0x000fea0000000000 */
[----:B------:R-:W-:Y:S01]  /*8bb0*/  ISETP.GE.U32.AND P0, PT, R66, 0x2, PT ;  /* 0x000000024200780c */ /* 0x000fe20003f06070 */
[----:B------:R-:W-:Y:S11]  /*8bc0*/  BSSY.RECONVERGENT B0, `(.L_x_184) ;  /* 0x000000b000007945 */ /* 0x000ff60003800200 */
[----:B------:R-:W-:Y:S01]  /*8bd0*/  @!UPT UIADD3 URZ, UPT, UPT, URZ, URZ, URZ ;  /* 0x000000fffffff290 */ /* 0x000fe2000fffe0ff */
[----:B------:R-:W-:Y:S05]  /*8be0*/  @!P0 BRA `(.L_x_185) ;  /* 0x0000000000208947 */ /* 0x000fea0003800000 */
[C---:B-1----:R-:W-:Y:S01]  /*8bf0*/  @!P3 LEA R2, R72.reuse, UR41, 0x3 ;  /* 0x000000294802bc11 */ /* 0x042fe2000f8e18ff */
[----:B------:R-:W-:Y:S02]  /*8c00*/  IMAD.U32 R0, RZ, RZ, UR37 ;  /* 0x00000025ff007e24 */ /* 0x000fe4000f8e00ff */
[----:B------:R-:W-:Y:S02]  /*8c10*/  VIADD R72, R72, 0x1 ;  /* 0x0000000148487836 */ /* 0x000fe40000000000 */
[----:B------:R-:W-:Y:S03]  /*8c20*/  @!P3 VIADD R2, R2, 0xf0 ;  /* 0x000000f00202b836 */ /* 0x000fe60000000000 */
[----:B------:R-:W-:Y:S02]  /*8c30*/  ISETP.NE.AND P0, PT, R72, 0x4, PT ;  /* 0x000000044800780c */ /* 0x000fe40003f05270 */
[----:B------:R-:W-:Y:S02]  /*8c40*/  @!P3 PRMT R0, R0, 0x654, R2 ;  /* 0x000006540000b816 */ /* 0x000fe40000000002 */
[----:B------:R-:W-:Y:S02]  /*8c50*/  SEL R72, R72, RZ, P0 ;  /* 0x000000ff48487207 */ /* 0x000fe40000000000 */
[----:B------:R2:W-:Y:S07]  /*8c60*/  @!P3 SYNCS.ARRIVE.TRANS64.RED.A1T0 RZ, [R0+URZ], RZ ;  /* 0x000000ff00ffb9a7 */ /* 0x0005ee00081004ff */
.L_x_185:
[----:B------:R-:W-:Y:S05]  /*8c70*/  BSYNC.RECONVERGENT B0 ;  /* 0x0000000000007941 */ /* 0x000fea0003800200 */
.L_x_184:
[C---:B------:R-:W-:Y:S01]  /*8c80*/  ISETP.EQ.OR P2, PT, R25.reuse, 0x3, P3 ;  /* 0x000000031900780c */ /* 0x040fe20001f42670 */
[----:B------:R-:W-:Y:S01]  /*8c90*/  VIADD R25, R25, 0x1 ;  /* 0x0000000119197836 */ /* 0x000fe20000000000 */
[----:B------:R-:W-:Y:S04]  /*8ca0*/  SEL R67, R67, 0x1, P3 ;  /* 0x0000000143437807 */ /* 0x000fe80001800000 */
[----:B------:R-:W-:Y:S07]  /*8cb0*/  ISETP.NE.AND P0, PT, R25, 0x4, PT ;  /* 0x000000041900780c */ /* 0x000fee0003f05270 */
[----:B-1----:R-:W-:Y:S02]  /*8cc0*/  @!P2 LEA R2, R65, UR41, 0x3 ;  /* 0x000000294102ac11 */ /* 0x002fe4000f8e18ff */
[----:B--2---:R-:W-:Y:S04]  /*8cd0*/  @!P2 SHF.L.U32 R0, R68, 0x1f, RZ ;  /* 0x0000001f4400a819 */ /* 0x004fe800000006ff */
[----:B------:R-:W1:Y:S02]  /*8ce0*/  @!P2 SYNCS.PHASECHK.TRANS64.TRYWAIT P1, [R2+URZ+0xd0], R0 ;  /* 0x0000d0000200a5a7 */ /* 0x000e6400080211ff */
[----:B-1----:R-:W-:Y:S01]  /*8cf0*/  @!P2 SEL R67, RZ, 0x1, !P1 ;  /* 0x00000001ff43a807 */ /* 0x002fe20004800000 */
[----:B------:R-:W-:Y:S06]  /*8d00*/  @P0 BRA `(.L_x_186) ;  /* 0xffffffd800b40947 */ /* 0x000fec000383ffff */
[----:B------:R-:W-:Y:S01]  /*8d10*/  ISETP.NE.AND P3, PT, R80, RZ, PT ;  /* 0x000000ff5000720c */ /* 0x000fe20003f65270 */
[----:B------:R-:W-:Y:S01]  /*8d20*/  UIADD3 UR42, UPT, UPT, UR42, 0x4, URZ ;  /* 0x000000042a2a7890 */ /* 0x000fe2000fffe0ff */
[----:B------:R-:W-:Y:S01]  /*8d30*/  ISETP.NE.AND P0, PT, R62, 0x2, PT ;  /* 0x000000023e00780c */ /* 0x000fe20003f05270 */
[----:B------:R-:W-:Y:S02]  /*8d40*/  IMAD.IADD R23, R69, 0x1, R47 ;  /* 0x0000000145177824 */ /* 0x000fe400078e022f */
[----:B------:R-:W-:Y:S01]  /*8d50*/  IMAD.IADD R24, R70, 0x1, R56 ;  /* 0x0000000146187824 */ /* 0x000fe200078e0238 */
[----:B------:R-:W-:Y:S02]  /*8d60*/  SEL R0, RZ, 0x1, P0 ;  /* 0x00000001ff007807 */ /* 0x000fe40000000000 */
[----:B------:R-:W-:Y:S02]  /*8d70*/  SEL R62, R62, RZ, P0 ;  /* 0x000000ff3e3e7207 */ /* 0x000fe40000000000 */
[----:B------:R-:W-:-:S03]  /*8d80*/  LOP3.LUT R73, R73, R0, RZ, 0x3c, !PT ;  /* 0x0000000049497212 */ /* 0x000fc600078e3cff */
[----:B------:R-:W-:Y:S01]  /*8d90*/  @P3 R2UR UR36, R71 ;  /* 0x00000000472432ca */ /* 0x000fe200000e0000 */
[----:B------:R-:W-:-:S14]  /*8da0*/  @P3 BRA `(.L_x_187) ;  /* 0xffffffcc00543947 */ /* 0x000fdc000383ffff */
[----:B------:R-:W-:-:S09]  /*8db0*/  UISETP.NE.AND UP0, UPT, UR45, URZ, UPT ;  /* 0x000000ff2d00728c */ /* 0x000fd2000bf05270 */
[----:B------:R-:W-:Y:S05]  /*8dc0*/  BRA.U !UP0, `(.L_x_188) ;  /* 0x0000000108487547 */ /* 0x000fea000b800000 */
[----:B------:R-:W1:Y:S02]  /*8dd0*/  LDCU.64 UR4, c[0x0][0x890] ;  /* 0x00011200ff0477ac */ /* 0x000e640008000a00 */
[----:B-1----:R-:W-:-:S04]  /*8de0*/  UISETP.NE.U32.AND UP0, UPT, UR4, URZ, UPT ;  /* 0x000000ff0400728c */ /* 0x002fc8000bf05070 */
[----:B------:R-:W-:-:S09]  /*8df0*/  UISETP.NE.AND.EX UP0, UPT, UR5, URZ, UPT, UP0 ;  /* 0x000000ff0500728c */ /* 0x000fd2000bf05300 */
[----:B------:R-:W-:Y:S05]  /*8e00*/  BRA.U UP0, `(.L_x_189) ;  /* 0x00000001000c7547 */ /* 0x000fea000b800000 */
[----:B------:R-:W-:-:S13]  /*8e10*/  FSETP.NEU.AND P0, PT, R36, RZ, PT ;  /* 0x000000ff2400720b */ /* 0x000fda0003f0d000 */
[----:B------:R-:W-:Y:S05]  /*8e20*/  @!P0 EXIT ;  /* 0x000000000000894d */ /* 0x000fea0003800000 */
[----:B------:R-:W-:Y:S05]  /*8e30*/  BRA `(.L_x_188) ;  /* 0x00000000002c7947 */ /* 0x000fea0003800000 */
.L_x_189:
[----:B------:R-:W-:Y:S01]  /*8e40*/  ISETP.NE.AND P0, PT, R58, RZ, PT ;  /* 0x000000ff3a00720c */ /* 0x000fe20003f05270 */
[----:B------:R-:W-:-:S12]  /*8e50*/  BSSY.RECONVERGENT B0, `(.L_x_188) ;  /* 0x0000009000007945 */ /* 0x000fd80003800200 */
[----:B------:R-:W-:Y:S05]  /*8e60*/  @P0 BRA `(.L_x_190) ;  /* 0x0000000000140947 */ /* 0x000fea0003800000 */
[----:B------:R-:W1:Y:S02]  /*8e70*/  LDCU.64 UR4, c[0x0][0x888] ;  /* 0x00011100ff0477ac */ /* 0x000e640008000a00 */
[----:B-1----:R-:W-:-:S04]  /*8e80*/  ISETP.NE.U32.AND P0, PT, RZ, UR4, PT ;  /* 0x00000004ff007c0c */ /* 0x002fc8000bf05070 */
[----:B------:R-:W-:-:S13]  /*8e90*/  ISETP.NE.AND.EX P0, PT, RZ, UR5, PT, P0 ;  /* 0x00000005ff007c0c */ /* 0x000fda000bf05300 */
[----:B------:R-:W-:Y:S05]  /*8ea0*/  @!P0 EXIT ;  /* 0x000000000000894d */ /* 0x000fea0003800000 */
[----:B------:R-:W-:Y:S05]  /*8eb0*/  BRA `(.L_x_191) ;  /* 0x0000000000087947 */ /* 0x000fea0003800000 */
.L_x_190:
[----:B------:R-:W-:-:S13]  /*8ec0*/  FSETP.NEU.AND P0, PT, R36, RZ, PT ;  /* 0x000000ff2400720b */ /* 0x000fda0003f0d000 */
[----:B------:R-:W-:Y:S05]  /*8ed0*/  @!P0 EXIT ;  /* 0x000000000000894d */ /* 0x000fea0003800000 */
.L_x_191:
[----:B------:R-:W-:Y:S05]  /*8ee0*/  BSYNC.RECONVERGENT B0 ;  /* 0x0000000000007941 */ /* 0x000fea0003800200 */
.L_x_188:
[----:B------:R-:W-:Y:S01]  /*8ef0*/  LEA R2, R72, UR41, 0x3 ;  /* 0x0000002948027c11 */ /* 0x000fe2000f8e18ff */
[----:B------:R-:W-:Y:S01]  /*8f00*/  IMAD.U32 R0, RZ, RZ, UR37 ;  /* 0x00000025ff007e24 */ /* 0x000fe2000f8e00ff */
[----:B------:R-:W-:-:S04]  /*8f10*/  DEPBAR.LE SB0, 0x0 ;  /* 0x000080000000791a */ /* 0x000fc80000000000 */
[----:B------:R-:W-:-:S05]  /*8f20*/  VIADD R2, R2, 0xf0 ;  /* 0x000000f002027836 */ /* 0x000fca0000000000 */
[----:B------:R-:W-:-:S04]  /*8f30*/  PRMT R0, R0, 0x654, R2 ;  /* 0x0000065400007816 */ /* 0x000fc80000000002 */
[----:B------:R-:W-:Y:S01]  /*8f40*/  SYNCS.ARRIVE.TRANS64.RED.A1T0 RZ, [R0+URZ], RZ ;  /* 0x000000ff00ff79a7 */ /* 0x000fe200081004ff */
[----:B------:R-:W-:Y:S05]  /*8f50*/  EXIT ;  /* 0x000000000000794d */ /* 0x000fea0003800000 */
.L_x_25:
[----:B--2---:R2:W4:Y:S02]  /*8f60*/  SYNCS.PHASECHK.TRANS64.TRYWAIT P0, [R2+URZ+0x190], R3 ;  /* 0x00019003020075a7 */ /* 0x00452400080011ff */
[----:B----4-:R-:W-:Y:S05]  /*8f70*/  @!P0 NANOSLEEP.SYNCS 0x989680 ;  /* 0x009896800000895d */ /* 0x010fea0003900000 */
[----:B------:R-:W4:Y:S02]  /*8f80*/  @!P0 SYNCS.PHASECHK.TRANS64 P0, [R2+URZ+0x190], R3 ;  /* 0x00019003020085a7 */ /* 0x000f2400080010ff */
[----:B----4-:R-:W-:Y:S05]  /*8f90*/  @!P0 BRA `(.L_x_25) ;  /* 0xfffffffc00f08947 */ /* 0x010fea000383ffff */
[----:B------:R-:W-:Y:S05]  /*8fa0*/  BRA `(.L_x_192) ;  /* 0xffffff8800547947 */ /* 0x000fea000383ffff */
.L_x_28:
[----:B------:R-:W-:-:S07]  /*8fb0*/  MOV R2, UR33 ;  /* 0x0000002100027c02 */ /* 0x000fce0008000f00 */
.L_x_193:
[----:B-1----:R1:W2:Y:S02]  /*8fc0*/  SYNCS.PHASECHK.TRANS64.TRYWAIT P0, [R2+URZ+0x68], R4 ;  /* 0x00006804020075a7 */ /* 0x0022a400080011ff */
[----:B--2---:R-:W-:Y:S05]  /*8fd0*/  @!P0 NANOSLEEP.SYNCS 0x989680 ;  /* 0x009896800000895d */ /* 0x004fea0003900000 */
[----:B------:R-:W2:Y:S02]  /*8fe0*/  @!P0 SYNCS.PHASECHK.TRANS64 P0, [R2+URZ+0x68], R4 ;  /* 0x00006804020085a7 */ /* 0x000ea400080010ff */
[----:B--2---:R-:W-:Y:S05]  /*8ff0*/  @!P0 BRA `(.L_x_193) ;  /* 0xfffffffc00f08947 */ /* 0x004fea000383ffff */
[----:B------:R-:W-:Y:S05]  /*9000*/  BRA `(.L_x_27) ;  /* 0xffffff8800b87947 */ /* 0x000fea000383ffff */
.L_x_35:
[----:B-1----:R-:W-:-:S07]  /*9010*/  MOV R2, UR17 ;  /* 0x0000001100027c02 */ /* 0x002fce0008000f00 */
.L_x_194:
[----:B-1----:R1:W2:Y:S02]  /*9020*/  SYNCS.PHASECHK.TRANS64.TRYWAIT P0, [R2+URZ+0x68], R4 ;  /* 0x00006804020075a7 */ /* 0x0022a400080011ff */
[----:B--2---:R-:W-:Y:S05]  /*9030*/  @!P0 NANOSLEEP.SYNCS 0x989680 ;  /* 0x009896800000895d */ /* 0x004fea0003900000 */
[----:B------:R-:W2:Y:S02]  /*9040*/  @!P0 SYNCS.PHASECHK.TRANS64 P0, [R2+URZ+0x68], R4 ;  /* 0x00006804020085a7 */ /* 0x000ea400080010ff */
[----:B--2---:R-:W-:Y:S05]  /*9050*/  @!P0 BRA `(.L_x_194) ;  /* 0xfffffffc00f08947 */ /* 0x004fea000383ffff */
[----:B------:R-:W-:Y:S05]  /*9060*/  BRA `(.L_x_34) ;  /* 0xffffff8c00747947 */ /* 0x000fea000383ffff */
.L_x_40:
[----:B-1----:R1:W2:Y:S02]  /*9070*/  SYNCS.PHASECHK.TRANS64.TRYWAIT P0, [R2+URZ+0x120], R3 ;  /* 0x00012003020075a7 */ /* 0x0022a400080011ff */
[----:B--2---:R-:W-:Y:S05]  /*9080*/  @!P0 NANOSLEEP.SYNCS 0x989680 ;  /* 0x009896800000895d */ /* 0x004fea0003900000 */
[----:B------:R-:W2:Y:S02]  /*9090*/  @!P0 SYNCS.PHASECHK.TRANS64 P0, [R2+URZ+0x120], R3 ;  /* 0x00012003020085a7 */ /* 0x000ea400080010ff */
[----:B--2---:R-:W-:Y:S05]  /*90a0*/  @!P0 BRA `(.L_x_40) ;  /* 0xfffffffc00f08947 */ /* 0x004fea000383ffff */
[----:B------:R-:W-:Y:S05]  /*90b0*/  BRA `(.L_x_195) ;  /* 0xffffff9000147947 */ /* 0x000fea000383ffff */
.L_x_44:
[----:B---3--:R-:W-:-:S07]  /*90c0*/  MOV R0, UR4 ;  /* 0x0000000400007c02 */ /* 0x008fce0008000f00 */
.L_x_196:
[----:B-1----:R1:W2:Y:S02]  /*90d0*/  SYNCS.PHASECHK.TRANS64.TRYWAIT P0, [R0+URZ], R2 ;  /* 0x00000002000075a7 */ /* 0x0022a400080011ff */
[----:B--2---:R-:W-:Y:S05]  /*90e0*/  @!P0 NANOSLEEP.SYNCS 0x989680 ;  /* 0x009896800000895d */ /* 0x004fea0003900000 */
[----:B------:R-:W2:Y:S02]  /*90f0*/  @!P0 SYNCS.PHASECHK.TRANS64 P0, [R0+URZ], R2 ;  /* 0x00000002000085a7 */ /* 0x000ea400080010ff */
[----:B--2---:R-:W-:Y:S05]  /*9100*/  @!P0 BRA `(.L_x_196) ;  /* 0xfffffffc00f08947 */ /* 0x004fea000383ffff */
[----:B------:R-:W-:Y:S05]  /*9110*/  BRA `(.L_x_197) ;  /* 0xffffff9400847947 */ /* 0x000fea000383ffff */
.L_x_45:
[----:B---3--:R-:W-:-:S07]  /*9120*/  MOV R0, UR4 ;  /* 0x0000000400007c02 */ /* 0x008fce0008000f00 */
.L_x_198:
[----:B-1----:R1:W2:Y:S02]  /*9130*/  SYNCS.PHASECHK.TRANS64.TRYWAIT P0, [R0+URZ], R3 ;  /* 0x00000003000075a7 */ /* 0x0022a400080011ff */
[----:B--2---:R-:W-:Y:S05]  /*9140*/  @!P0 NANOSLEEP.SYNCS 0x989680 ;  /* 0x009896800000895d */ /* 0x004fea0003900000 */
[----:B------:R-:W2:Y:S02]  /*9150*/  @!P0 SYNCS.PHASECHK.TRANS64 P0, [R0+URZ], R3 ;  /* 0x00000003000085a7 */ /* 0x000ea400080010ff */
[----:B--2---:R-:W-:Y:S05]  /*9160*/  @!P0 BRA `(.L_x_198) ;  /* 0xfffffffc00f08947 */ /* 0x004fea000383ffff */
[----:B------:R-:W-:Y:S05]  /*9170*/  BRA `(.L_x_199) ;  /* 0xffffff9400907947 */ /* 0x000fea000383ffff */
.L_x_46:
[----:B---3--:R-:W-:-:S07]  /*9180*/  MOV R0, UR4 ;  /* 0x0000000400007c02 */ /* 0x008fce0008000f00 */
.L_x_200:
[----:B-1----:R1:W2:Y:S02]  /*9190*/  SYNCS.PHASECHK.TRANS64.TRYWAIT P0, [R0+URZ], R3 ;  /* 0x00000003000075a7 */ /* 0x0022a400080011ff */
[----:B--2---:R-:W-:Y:S05]  /*91a0*/  @!P0 NANOSLEEP.SYNCS 0x989680 ;  /* 0x009896800000895d */ /* 0x004fea0003900000 */
[----:B------:R-:W2:Y:S02]  /*91b0*/  @!P0 SYNCS.PHASECHK.TRANS64 P0, [R0+URZ], R3 ;  /* 0x00000003000085a7 */ /* 0x000ea400080010ff */
[----:B--2---:R-:W-:Y:S05]  /*91c0*/  @!P0 BRA `(.L_x_200) ;  /* 0xfffffffc00f08947 */ /* 0x004fea000383ffff */
[----:B------:R-:W-:Y:S05]  /*91d0*/  BRA `(.L_x_201) ;  /* 0xffffff94009c7947 */ /* 0x000fea000383ffff */
.L_x_47:
[----:B---3--:R-:W-:-:S07]  /*91e0*/  MOV R0, UR4 ;  /* 0x0000000400007c02 */ /* 0x008fce0008000f00 */
.L_x_202:
[----:B-1----:R1:W2:Y:S02]  /*91f0*/  SYNCS.PHASECHK.TRANS64.TRYWAIT P0, [R0+URZ], R3 ;  /* 0x00000003000075a7 */ /* 0x0022a400080011ff */
[----:B--2---:R-:W-:Y:S05]  /*9200*/  @!P0 NANOSLEEP.SYNCS 0x989680 ;  /* 0x009896800000895d */ /* 0x004fea0003900000 */
[----:B------:R-:W2:Y:S02]  /*9210*/  @!P0 SYNCS.PHASECHK.TRANS64 P0, [R0+URZ], R3 ;  /* 0x00000003000085a7 */ /* 0x000ea400080010ff */
[----:B--2---:R-:W-:Y:S05]  /*9220*/  @!P0 BRA `(.L_x_202) ;  /* 0xfffffffc00f08947 */ /* 0x004fea000383ffff */
[----:B------:R-:W-:Y:S05]  /*9230*/  BRA `(.L_x_203) ;  /* 0xffffff9400a87947 */ /* 0x000fea000383ffff */
.L_x_48:
[----:B---3--:R-:W-:-:S07]  /*9240*/  MOV R0, UR4 ;  /* 0x0000000400007c02 */ /* 0x008fce0008000f00 */
.L_x_204:
[----:B-1----:R1:W2:Y:S02]  /*9250*/  SYNCS.PHASECHK.TRANS64.TRYWAIT P0, [R0+URZ], R3 ;  /* 0x00000003000075a7 */ /* 0x0022a400080011ff */
[----:B--2---:R-:W-:Y:S05]  /*9260*/  @!P0 NANOSLEEP.SYNCS 0x989680 ;  /* 0x009896800000895d */ /* 0x004fea0003900000 */
[----:B------:R-:W2:Y:S02]  /*9270*/  @!P0 SYNCS.PHASECHK.TRANS64 P0, [R0+URZ], R3 ;  /* 0x00000003000085a7 */ /* 0x000ea400080010ff */
[----:B--2---:R-:W-:Y:S05]  /*9280*/  @!P0 BRA `(.L_x_204) ;  /* 0xfffffffc00f08947 */ /* 0x004fea000383ffff */
[----:B------:R-:W-:Y:S05]  /*9290*/  BRA `(.L_x_205) ;  /* 0xffffff9400b47947 */ /* 0x000fea000383ffff */
.L_x_49:
[----:B---3--:R-:W-:-:S07]  /*92a0*/  MOV R0, UR4 ;  /* 0x0000000400007c02 */ /* 0x008fce0008000f00 */
.L_x_206:
[----:B-1----:R1:W2:Y:S02]  /*92b0*/  SYNCS.PHASECHK.TRANS64.TRYWAIT P0, [R0+URZ], R3 ;  /* 0x00000003000075a7 */ /* 0x0022a400080011ff */
[----:B--2---:R-:W-:Y:S05]  /*92c0*/  @!P0 NANOSLEEP.SYNCS 0x989680 ;  /* 0x009896800000895d */ /* 0x004fea0003900000 */
[----:B------:R-:W2:Y:S02]  /*92d0*/  @!P0 SYNCS.PHASECHK.TRANS64 P0, [R0+URZ], R3 ;  /* 0x00000003000085a7 */ /* 0x000ea400080010ff */
[----:B--2---:R-:W-:Y:S05]  /*92e0*/  @!P0 BRA `(.L_x_206) ;  /* 0xfffffffc00f08947 */ /* 0x004fea000383ffff */
[----:B------:R-:W-:Y:S05]  /*92f0*/  BRA `(.L_x_207) ;  /* 0xffffff9400c07947 */ /* 0x000fea000383ffff */
.L_x_50:
[----:B---3--:R-:W-:-:S07]  /*9300*/  MOV R0, UR4 ;  /* 0x0000000400007c02 */ /* 0x008fce0008000f00 */
.L_x_208:
[----:B-1----:R1:W2:Y:S02]  /*9310*/  SYNCS.PHASECHK.TRANS64.TRYWAIT P0, [R0+URZ], R3 ;  /* 0x00000003000075a7 */ /* 0x0022a400080011ff */
[----:B--2---:R-:W-:Y:S05]  /*9320*/  @!P0 NANOSLEEP.SYNCS 0x989680 ;  /* 0x009896800000895d */ /* 0x004fea0003900000 */
[----:B------:R-:W2:Y:S02]  /*9330*/  @!P0 SYNCS.PHASECHK.TRANS64 P0, [R0+URZ], R3 ;  /* 0x00000003000085a7 */ /* 0x000ea400080010ff */
[----:B--2---:R-:W-:Y:S05]  /*9340*/  @!P0 BRA `(.L_x_208) ;  /* 0xfffffffc00f08947 */ /* 0x004fea000383ffff */
[----:B------:R-:W-:Y:S05]  /*9350*/  BRA `(.L_x_209) ;  /* 0xffffff9400cc7947 */ /* 0x000fea000383ffff */
.L_x_51:
[----:B---3--:R-:W-:-:S07]  /*9360*/  MOV R0, UR4 ;  /* 0x0000000400007c02 */ /* 0x008fce0008000f00 */
.L_x_210:
[----:B-1----:R1:W2:Y:S02]  /*9370*/  SYNCS.PHASECHK.TRANS64.TRYWAIT P0, [R0+URZ], R3 ;  /* 0x00000003000075a7 */ /* 0x0022a400080011ff */
[----:B--2---:R-:W-:Y:S05]  /*9380*/  @!P0 NANOSLEEP.SYNCS 0x989680 ;  /* 0x009896800000895d */ /* 0x004fea0003900000 */
[----:B------:R-:W2:Y:S02]  /*9390*/  @!P0 SYNCS.PHASECHK.TRANS64 P0, [R0+URZ], R3 ;  /* 0x00000003000085a7 */ /* 0x000ea400080010ff */
[----:B--2---:R-:W-:Y:S05]  /*93a0*/  @!P0 BRA `(.L_x_210) ;  /* 0xfffffffc00f08947 */ /* 0x004fea000383ffff */
[----:B------:R-:W-:Y:S05]  /*93b0*/  BRA `(.L_x_211) ;  /* 0xffffff9400d87947 */ /* 0x000fea000383ffff */
.L_x_52:
[----:B---3--:R-:W-:-:S07]  /*93c0*/  MOV R0, UR4 ;  /* 0x0000000400007c02 */ /* 0x008fce0008000f00 */
.L_x_212:
[----:B-1----:R1:W2:Y:S02]  /*93d0*/  SYNCS.PHASECHK.TRANS64.TRYWAIT P0, [R0+URZ], R3 ;  /* 0x00000003000075a7 */ /* 0x0022a400080011ff */
[----:B--2---:R-:W-:Y:S05]  /*93e0*/  @!P0 NANOSLEEP.SYNCS 0x989680 ;  /* 0x009896800000895d */ /* 0x004fea0003900000 */
[----:B------:R-:W2:Y:S02]  /*93f0*/  @!P0 SYNCS.PHASECHK.TRANS64 P0, [R0+URZ], R3 ;  /* 0x00000003000085a7 */ /* 0x000ea400080010ff */
[----:B--2---:R-:W-:Y:S05]  /*9400*/  @!P0 BRA `(.L_x_212) ;  /* 0xfffffffc00f08947 */ /* 0x004fea000383ffff */
[----:B------:R-:W-:Y:S05]  /*9410*/  BRA `(.L_x_213) ;  /* 0xffffff9400e47947 */ /* 0x000fea000383ffff */
.L_x_53:
[----:B---3--:R-:W-:-:S07]  /*9420*/  MOV R0, UR4 ;  /* 0x0000000400007c02 */ /* 0x008fce0008000f00 */
.L_x_214:
[----:B-1----:R1:W2:Y:S02]  /*9430*/  SYNCS.PHASECHK.TRANS64.TRYWAIT P0, [R0+URZ], R3 ;  /* 0x00000003000075a7 */ /* 0x0022a400080011ff */
[----:B--2---:R-:W-:Y:S05]  /*9440*/  @!P0 NANOSLEEP.SYNCS 0x989680 ;  /* 0x009896800000895d */ /* 0x004fea0003900000 */
[----:B------:R-:W2:Y:S02]  /*9450*/  @!P0 SYNCS.PHASECHK.TRANS64 P0, [R0+URZ], R3 ;  /* 0x00000003000085a7 */ /* 0x000ea400080010ff */
[----:B--2---:R-:W-:Y:S05]  /*9460*/  @!P0 BRA `(.L_x_214) ;  /* 0xfffffffc00f08947 */ /* 0x004fea000383ffff */
[----:B------:R-:W-:Y:S05]  /*9470*/  BRA `(.L_x_215) ;  /* 0xffffff9400f07947 */ /* 0x000fea000383ffff */
.L_x_54:
[----:B---3--:R-:W-:-:S07]  /*9480*/  MOV R0, UR4 ;  /* 0x0000000400007c02 */ /* 0x008fce0008000f00 */
.L_x_216:
[----:B-1----:R1:W2:Y:S02]  /*9490*/  SYNCS.PHASECHK.TRANS64.TRYWAIT P0, [R0+URZ], R3 ;  /* 0x00000003000075a7 */ /* 0x0022a400080011ff */
[----:B--2---:R-:W-:Y:S05]  /*94a0*/  @!P0 NANOSLEEP.SYNCS 0x989680 ;  /* 0x009896800000895d */ /* 0x004fea0003900000 */
[----:B------:R-:W2:Y:S02]  /*94b0*/  @!P0 SYNCS.PHASECHK.TRANS64 P0, [R0+URZ], R3 ;  /* 0x00000003000085a7 */ /* 0x000ea400080010ff */
[----:B--2---:R-:W-:Y:S05]  /*94c0*/  @!P0 BRA `(.L_x_216) ;  /* 0xfffffffc00f08947 */ /* 0x004fea000383ffff */
[----:B------:R-:W-:Y:S05]  /*94d0*/  BRA `(.L_x_217) ;  /* 0xffffff9400fc7947 */ /* 0x000fea000383ffff */
.L_x_55:
[----:B---3--:R-:W-:-:S07]  /*94e0*/  MOV R0, UR4 ;  /* 0x0000000400007c02 */ /* 0x008fce0008000f00 */
.L_x_218:
[----:B-1----:R1:W2:Y:S02]  /*94f0*/  SYNCS.PHASECHK.TRANS64.TRYWAIT P0, [R0+URZ], R3 ;  /* 0x00000003000075a7 */ /* 0x0022a400080011ff */
[----:B--2---:R-:W-:Y:S05]  /*9500*/  @!P0 NANOSLEEP.SYNCS 0x989680 ;  /* 0x009896800000895d */ /* 0x004fea0003900000 */
[----:B------:R-:W2:Y:S02]  /*9510*/  @!P0 SYNCS.PHASECHK.TRANS64 P0, [R0+URZ], R3 ;  /* 0x00000003000085a7 */ /* 0x000ea400080010ff */
[----:B--2---:R-:W-:Y:S05]  /*9520*/  @!P0 BRA `(.L_x_218) ;  /* 0xfffffffc00f08947 */ /* 0x004fea000383ffff */
[----:B------:R-:W-:Y:S05]  /*9530*/  BRA `(.L_x_219) ;  /* 0xffffff9800087947 */ /* 0x000fea000383ffff */
.L_x_58:
[----:B-1----:R1:W2:Y:S02]  /*9540*/  SYNCS.PHASECHK.TRANS64.TRYWAIT P0, [R0+URZ+0x180], R4 ;  /* 0x00018004000075a7 */ /* 0x0022a400080011ff */
[----:B--2---:R-:W-:Y:S05]  /*9550*/  @!P0 NANOSLEEP.SYNCS 0x989680 ;  /* 0x009896800000895d */ /* 0x004fea0003900000 */
[----:B------:R-:W2:Y:S02]  /*9560*/  @!P0 SYNCS.PHASECHK.TRANS64 P0, [R0+URZ+0x180], R4 ;  /* 0x00018004000085a7 */ /* 0x000ea400080010ff */
[----:B--2---:R-:W-:Y:S05]  /*9570*/  @!P0 BRA `(.L_x_58) ;  /* 0xfffffffc00f08947 */ /* 0x004fea000383ffff */
[----:B------:R-:W-:Y:S05]  /*9580*/  BRA `(.L_x_220) ;  /* 0xffffff9800687947 */ /* 0x000fea000383ffff */
.L_x_59:
[----:B------:R-:W-:-:S07]  /*9590*/  MOV R0, UR5 ;  /* 0x0000000500007c02 */ /* 0x000fce0008000f00 */
.L_x_221:
[----:B-1----:R1:W2:Y:S02]  /*95a0*/  SYNCS.PHASECHK.TRANS64.TRYWAIT P0, [R0+URZ+0x130], R5 ;  /* 0x00013005000075a7 */ /* 0x0022a400080011ff */
[----:B--2---:R-:W-:Y:S05]  /*95b0*/  @!P0 NANOSLEEP.SYNCS 0x989680 ;  /* 0x009896800000895d */ /* 0x004fea0003900000 */
[----:B------:R-:W2:Y:S02]  /*95c0*/  @!P0 SYNCS.PHASECHK.TRANS64 P0, [R0+URZ+0x130], R5 ;  /* 0x00013005000085a7 */ /* 0x000ea400080010ff */
[----:B--2---:R-:W-:Y:S05]  /*95d0*/  @!P0 BRA `(.L_x_221) ;  /* 0xfffffffc00f08947 */ /* 0x004fea000383ffff */
[----:B------:R-:W-:Y:S05]  /*95e0*/  BRA `(.L_x_222) ;  /* 0xffffff9800787947 */ /* 0x000fea000383ffff */
.L_x_60:
[----:B-1----:R1:W2:Y:S02]  /*95f0*/  SYNCS.PHASECHK.TRANS64.TRYWAIT P1, [R0+URZ+0x120], R4 ;  /* 0x00012004000075a7 */ /* 0x0022a400080211ff */
[----:B--2---:R-:W-:Y:S05]  /*9600*/  @!P1 NANOSLEEP.SYNCS 0x989680 ;  /* 0x009896800000995d */ /* 0x004fea0003900000 */
[----:B------:R-:W2:Y:S02]  /*9610*/  @!P1 SYNCS.PHASECHK.TRANS64 P1, [R0+URZ+0x120], R4 ;  /* 0x00012004000095a7 */ /* 0x000ea400080210ff */
[----:B--2---:R-:W-:Y:S05]  /*9620*/  @!P1 BRA `(.L_x_60) ;  /* 0xfffffffc00f09947 */ /* 0x004fea000383ffff */
[----:B------:R-:W-:Y:S05]  /*9630*/  BRA `(.L_x_223) ;  /* 0xffffff9800a87947 */ /* 0x000fea000383ffff */
.L_x_63:
[----:B------:R-:W-:-:S07]  /*9640*/  MOV R0, UR5 ;  /* 0x0000000500007c02 */ /* 0x000fce0008000f00 */
.L_x_224:
[----:B-1----:R1:W2:Y:S02]  /*9650*/  SYNCS.PHASECHK.TRANS64.TRYWAIT P0, [R0+URZ+0x130], R2 ;  /* 0x00013002000075a7 */ /* 0x0022a400080011ff */
[----:B--2---:R-:W-:Y:S05]  /*9660*/  @!P0 NANOSLEEP.SYNCS 0x989680 ;  /* 0x009896800000895d */ /* 0x004fea0003900000 */
[----:B------:R-:W2:Y:S02]  /*9670*/  @!P0 SYNCS.PHASECHK.TRANS64 P0, [R0+URZ+0x130], R2 ;  /* 0x00013002000085a7 */ /* 0x000ea400080010ff */
[----:B--2---:R-:W-:Y:S05]  /*9680*/  @!P0 BRA `(.L_x_224) ;  /* 0xfffffffc00f08947 */ /* 0x004fea000383ffff */
[----:B------:R-:W-:Y:S05]  /*9690*/  BRA `(.L_x_62) ;  /* 0xffffff9800fc7947 */ /* 0x000fea000383ffff */
.L_x_72:
[----:B-1----:R-:W-:-:S04]  /*96a0*/  MOV R4, UR6 ;  /* 0x0000000600047c02 */ /* 0x002fc80008000f00 */
[----:B------:R1:W2:Y:S03]  /*96b0*/  SYNCS.PHASECHK.TRANS64.TRYWAIT P0, [R4+URZ+0x8], R5 ;  /* 0x00000805040075a7 */ /* 0x0002a600080011ff */
[----:B--2---:R-:W-:Y:S05]  /*96c0*/  @!P0 NANOSLEEP.SYNCS 0x989680 ;  /* 0x009896800000895d */ /* 0x004fea0003900000 */
[----:B------:R-:W2:Y:S02]  /*96d0*/  @!P0 SYNCS.PHASECHK.TRANS64 P0, [R4+URZ+0x8], R5 ;  /* 0x00000805040085a7 */ /* 0x000ea400080010ff */
[----:B--2---:R-:W-:Y:S05]  /*96e0*/  @!P0 BRA `(.L_x_72) ;  /* 0xfffffffc00ec8947 */ /* 0x004fea000383ffff */
[----:B------:R-:W-:Y:S05]  /*96f0*/  BRA `(.L_x_71) ;  /* 0xffffff9c00b07947 */ /* 0x000fea000383ffff */
.L_x_74:
[----:B------:R-:W-:Y:S01]  /*9700*/  BSSY B0, `(.L_x_225) ;  /* 0x0000006000007945 */ /* 0x000fe20003800000 */
[----:B------:R-:W-:-:S07]  /*9710*/  MOV R15, 0xffffffff ;  /* 0xffffffff000f7802 */ /* 0x000fce0000000f00 */
[----:B-1---5:R-:W-:Y:S05]  /*9720*/  WARPSYNC.COLLECTIVE R15, `(.L_x_226) ;  /* 0x000000000f0c7348 */ /* 0x022fea0003c00000 */
[----:B------:R-:W-:Y:S02]  /*9730*/  ELECT P6, UR79, PT ;  /* 0x00000000004f782f */ /* 0x000fe400038c0000 */
[----:B------:R-:W-:Y:S01]  /*9740*/  MOV R14, UR79 ;  /* 0x0000004f000e7c02 */ /* 0x000fe20008000f00 */
[----:B-1---5:R-:W-:Y:S10]  /*9750*/  ENDCOLLECTIVE ;  /* 0x000000000000791b */ /* 0x022ff40003800000 */
.L_x_226:
[----:B------:R-:W-:Y:S05]  /*9760*/  BSYNC B0 ;  /* 0x0000000000007941 */ /* 0x000fea0003800000 */
.L_x_225:
[----:B------:R-:W-:Y:S05]  /*9770*/  BRA `(.L_x_227) ;  /* 0xffffff9c00e07947 */ /* 0x000fea000383ffff */
.L_x_76:
[----:B-1----:R-:W-:-:S04]  /*9780*/  MOV R2, UR6 ;  /* 0x0000000600027c02 */ /* 0x002fc80008000f00 */
[----:B------:R1:W2:Y:S03]  /*9790*/  SYNCS.PHASECHK.TRANS64.TRYWAIT P0, [R2+URZ+0x8], R3 ;  /* 0x00000803020075a7 */ /* 0x0002a600080011ff */
[----:B--2---:R-:W-:Y:S05]  /*97a0*/  @!P0 NANOSLEEP.SYNCS 0x989680 ;  /* 0x009896800000895d */ /* 0x004fea0003900000 */
[----:B------:R-:W2:Y:S02]  /*97b0*/  @!P0 SYNCS.PHASECHK.TRANS64 P0, [R2+URZ+0x8], R3 ;  /* 0x00000803020085a7 */ /* 0x000ea400080010ff */
[----:B--2---:R-:W-:Y:S05]  /*97c0*/  @!P0 BRA `(.L_x_76) ;  /* 0xfffffffc00ec8947 */ /* 0x004fea000383ffff */
[----:B------:R-:W-:Y:S05]  /*97d0*/  BRA `(.L_x_75) ;  /* 0xffffff9c00e47947 */ /* 0x000fea000383ffff */
.L_x_77:
[----:B-1----:R1:W2:Y:S02]  /*97e0*/  SYNCS.PHASECHK.TRANS64.TRYWAIT P0, [R0+URZ+0x120], R4 ;  /* 0x00012004000075a7 */ /* 0x0022a400080011ff */
[----:B--2---:R-:W-:Y:S05]  /*97f0*/  @!P0 NANOSLEEP.SYNCS 0x989680 ;  /* 0x009896800000895d */ /* 0x004fea0003900000 */
[----:B------:R-:W2:Y:S02]  /*9800*/  @!P0 SYNCS.PHASECHK.TRANS64 P0, [R0+URZ+0x120], R4 ;  /* 0x00012004000085a7 */ /* 0x000ea400080010ff */
[----:B--2---:R-:W-:Y:S05]  /*9810*/  @!P0 BRA `(.L_x_77) ;  /* 0xfffffffc00f08947 */ /* 0x004fea000383ffff */
[----:B------:R-:W-:Y:S05]  /*9820*/  BRA `(.L_x_228) ;  /* 0xffffffa000d07947 */ /* 0x000fea000383ffff */
.L_x_79:
[----:B------:R-:W-:-:S07]  /*9830*/  MOV R0, UR9 ;  /* 0x0000000900007c02 */ /* 0x000fce0008000f00 */
.L_x_229:
[----:B-1----:R1:W2:Y:S02]  /*9840*/  SYNCS.PHASECHK.TRANS64.TRYWAIT P0, [R0+URZ+0x160], R4 ;  /* 0x00016004000075a7 */ /* 0x0022a400080011ff */
[----:B--2---:R-:W-:Y:S05]  /*9850*/  @!P0 NANOSLEEP.SYNCS 0x989680 ;  /* 0x009896800000895d */ /* 0x004fea0003900000 */
[----:B------:R-:W2:Y:S02]  /*9860*/  @!P0 SYNCS.PHASECHK.TRANS64 P0, [R0+URZ+0x160], R4 ;  /* 0x00016004000085a7 */ /* 0x000ea400080010ff */
[----:B--2---:R-:W-:Y:S05]  /*9870*/  @!P0 BRA `(.L_x_229) ;  /* 0xfffffffc00f08947 */ /* 0x004fea000383ffff */
[----:B------:R-:W-:Y:S05]  /*9880*/  BRA `(.L_x_230) ;  /* 0xffffffa4001c7947 */ /* 0x000fea000383ffff */
.L_x_82:
[----:B------:R-:W-:Y:S07]  /*9890*/  MOV R0, UR8 ;  /* 0x0000000800007c02 */ /* 0x000fee0008000f00 */
.L_x_231:
[----:B-1----:R1:W2:Y:S02]  /*98a0*/  SYNCS.PHASECHK.TRANS64.TRYWAIT P0, [R0+URZ], R4 ;  /* 0x00000004000075a7 */ /* 0x0022a400080011ff */
[----:B--2---:R-:W-:Y:S05]  /*98b0*/  @!P0 NANOSLEEP.SYNCS 0x989680 ;  /* 0x009896800000895d */ /* 0x004fea0003900000 */
[----:B------:R-:W2:Y:S02]  /*98c0*/  @!P0 SYNCS.PHASECHK.TRANS64 P0, [R0+URZ], R4 ;  /* 0x00000004000085a7 */ /* 0x000ea400080010ff */
[----:B--2---:R-:W-:Y:S05]  /*98d0*/  @!P0 BRA `(.L_x_231) ;  /* 0xfffffffc00f08947 */ /* 0x004fea000383ffff */
[----:B------:R-:W-:Y:S05]  /*98e0*/  BRA `(.L_x_81) ;  /* 0xffffffa400307947 */ /* 0x000fea000383ffff */
.L_x_86:
[----:B-1----:R-:W-:-:S07]  /*98f0*/  MOV R0, UR8 ;  /* 0x0000000800007c02 */ /* 0x002fce0008000f00 */
.L_x_232:
[----:B-1----:R1:W2:Y:S02]  /*9900*/  SYNCS.PHASECHK.TRANS64.TRYWAIT P0, [R0+URZ], R2 ;  /* 0x00000002000075a7 */ /* 0x0022a400080011ff */
[----:B--2---:R-:W-:Y:S05]  /*9910*/  @!P0 NANOSLEEP.SYNCS 0x989680 ;  /* 0x009896800000895d */ /* 0x004fea0003900000 */
[----:B------:R-:W2:Y:S02]  /*9920*/  @!P0 SYNCS.PHASECHK.TRANS64 P0, [R0+URZ], R2 ;  /* 0x00000002000085a7 */ /* 0x000ea400080010ff */
[----:B--2---:R-:W-:Y:S05]  /*9930*/  @!P0 BRA `(.L_x_232) ;  /* 0xfffffffc00f08947 */ /* 0x004fea000383ffff */
[----:B------:R-:W-:Y:S05]  /*9940*/  BRA `(.L_x_233) ;  /* 0xffffffa800247947 */ /* 0x000fea000383ffff */
.L_x_87:
[----:B------:R-:W-:-:S07]  /*9950*/  MOV R0, UR8 ;  /* 0x0000000800007c02 */ /* 0x000fce0008000f00 */
.L_x_234:
[----:B-1----:R1:W2:Y:S02]  /*9960*/  SYNCS.PHASECHK.TRANS64.TRYWAIT P0, [R0+URZ], R3 ;  /* 0x00000003000075a7 */ /* 0x0022a400080011ff */
[----:B--2---:R-:W-:Y:S05]  /*9970*/  @!P0 NANOSLEEP.SYNCS 0x989680 ;  /* 0x009896800000895d */ /* 0x004fea0003900000 */
[----:B------:R-:W2:Y:S02]  /*9980*/  @!P0 SYNCS.PHASECHK.TRANS64 P0, [R0+URZ], R3 ;  /* 0x00000003000085a7 */ /* 0x000ea400080010ff */
[----:B--2---:R-:W-:Y:S05]  /*9990*/  @!P0 BRA `(.L_x_234) ;  /* 0xfffffffc00f08947 */ /* 0x004fea000383ffff */
[----:B------:R-:W-:Y:S05]  /*99a0*/  BRA `(.L_x_235) ;  /* 0xffffffa800307947 */ /* 0x000fea000383ffff */
.L_x_88:
[----:B------:R-:W-:-:S07]  /*99b0*/  MOV R0, UR8 ;  /* 0x0000000800007c02 */ /* 0x000fce0008000f00 */
.L_x_236:
[----:B-1----:R1:W2:Y:S02]  /*99c0*/  SYNCS.PHASECHK.TRANS64.TRYWAIT P0, [R0+URZ], R3 ;  /* 0x00000003000075a7 */ /* 0x0022a400080011ff */
[----:B--2---:R-:W-:Y:S05]  /*99d0*/  @!P0 NANOSLEEP.SYNCS 0x989680 ;  /* 0x009896800000895d */ /* 0x004fea0003900000 */
[----:B------:R-:W2:Y:S02]  /*99e0*/  @!P0 SYNCS.PHASECHK.TRANS64 P0, [R0+URZ], R3 ;  /* 0x00000003000085a7 */ /* 0x000ea400080010ff */
[----:B--2---:R-:W-:Y:S05]  /*99f0*/  @!P0 BRA `(.L_x_236) ;  /* 0xfffffffc00f08947 */ /* 0x004fea000383ffff */
[----:B------:R-:W-:Y:S05]  /*9a00*/  BRA `(.L_x_237) ;  /* 0xffffffa8003c7947 */ /* 0x000fea000383ffff */
.L_x_91:
[----:B------:R-:W-:-:S07]  /*9a10*/  MOV R0, UR7 ;  /* 0x0000000700007c02 */ /* 0x000fce0008000f00 */
.L_x_238:
[----:B-1----:R1:W2:Y:S02]  /*9a20*/  SYNCS.PHASECHK.TRANS64.TRYWAIT P1, [R0+URZ+0x1a0], R2 ;  /* 0x0001a002000075a7 */ /* 0x0022a400080211ff */
[----:B--2---:R-:W-:Y:S05]  /*9a30*/  @!P1 NANOSLEEP.SYNCS 0x989680 ;  /* 0x009896800000995d */ /* 0x004fea0003900000 */
[----:B------:R-:W2:Y:S02]  /*9a40*/  @!P1 SYNCS.PHASECHK.TRANS64 P1, [R0+URZ+0x1a0], R2 ;  /* 0x0001a002000095a7 */ /* 0x000ea400080210ff */
[----:B--2---:R-:W-:Y:S05]  /*9a50*/  @!P1 BRA `(.L_x_238) ;  /* 0xfffffffc00f09947 */ /* 0x004fea000383ffff */
[----:B------:R-:W-:Y:S05]  /*9a60*/  BRA `(.L_x_239) ;  /* 0xffffffa800887947 */ /* 0x000fea000383ffff */
.L_x_96:
[----:B--2---:R2:W4:Y:S02]  /*9a70*/  SYNCS.PHASECHK.TRANS64.TRYWAIT P0, [R0+URZ+0x120], R2 ;  /* 0x00012002000075a7 */ /* 0x00452400080011ff */
[----:B----4-:R-:W-:Y:S05]  /*9a80*/  @!P0 NANOSLEEP.SYNCS 0x989680 ;  /* 0x009896800000895d */ /* 0x010fea0003900000 */
[----:B------:R-:W4:Y:S02]  /*9a90*/  @!P0 SYNCS.PHASECHK.TRANS64 P0, [R0+URZ+0x120], R2 ;  /* 0x00012002000085a7 */ /* 0x000f2400080010ff */
[----:B----4-:R-:W-:Y:S05]  /*9aa0*/  @!P0 BRA `(.L_x_96) ;  /* 0xfffffffc00f08947 */ /* 0x010fea000383ffff */
[----:B------:R-:W-:Y:S05]  /*9ab0*/  BRA `(.L_x_240) ;  /* 0xffffffac00987947 */ /* 0x000fea000383ffff */
.L_x_99:
[----:B------:R-:W-:Y:S07]  /*9ac0*/  MOV R0, UR7 ;  /* 0x0000000700007c02 */ /* 0x000fee0008000f00 */
.L_x_241:
[----:B--2---:R2:W4:Y:S02]  /*9ad0*/  SYNCS.PHASECHK.TRANS64.TRYWAIT P0, [R0+URZ+0x118], R2 ;  /* 0x00011802000075a7 */ /* 0x00452400080011ff */
[----:B----4-:R-:W-:Y:S05]  /*9ae0*/  @!P0 NANOSLEEP.SYNCS 0x989680 ;  /* 0x009896800000895d */ /* 0x010fea0003900000 */
[----:B------:R-:W4:Y:S02]  /*9af0*/  @!P0 SYNCS.PHASECHK.TRANS64 P0, [R0+URZ+0x118], R2 ;  /* 0x00011802000085a7 */ /* 0x000f2400080010ff */
[----:B----4-:R-:W-:Y:S05]  /*9b00*/  @!P0 BRA `(.L_x_241) ;  /* 0xfffffffc00f08947 */ /* 0x010fea000383ffff */
[----:B------:R-:W-:Y:S05]  /*9b10*/  BRA `(.L_x_98) ;  /* 0xffffffb000787947 */ /* 0x000fea000383ffff */
.L_x_102:
[----:B------:R-:W-:Y:S07]  /*9b20*/  MOV R0, UR7 ;  /* 0x0000000700007c02 */ /* 0x000fee0008000f00 */
.L_x_242:
[----:B-1----:R1:W2:Y:S02]  /*9b30*/  SYNCS.PHASECHK.TRANS64.TRYWAIT P0, [R0+URZ+0xf0], R23 ;  /* 0x0000f017000075a7 */ /* 0x0022a400080011ff */
[----:B--2---:R-:W-:Y:S05]  /*9b40*/  @!P0 NANOSLEEP.SYNCS 0x989680 ;  /* 0x009896800000895d */ /* 0x004fea0003900000 */
[----:B------:R-:W2:Y:S02]  /*9b50*/  @!P0 SYNCS.PHASECHK.TRANS64 P0, [R0+URZ+0xf0], R23 ;  /* 0x0000f017000085a7 */ /* 0x000ea400080010ff */
[----:B--2---:R-:W-:Y:S05]  /*9b60*/  @!P0 BRA `(.L_x_242) ;  /* 0xfffffffc00f08947 */ /* 0x004fea000383ffff */
[----:B------:R-:W-:Y:S05]  /*9b70*/  BRA `(.L_x_243) ;  /* 0xffffffb000f07947 */ /* 0x000fea000383ffff */
.L_x_103:
[----:B------:R-:W-:Y:S07]  /*9b80*/  MOV R0, UR7 ;  /* 0x0000000700007c02 */ /* 0x000fee0008000f00 */
.L_x_244:
[----:B-1----:R1:W2:Y:S02]  /*9b90*/  SYNCS.PHASECHK.TRANS64.TRYWAIT P0, [R0+URZ+0xf8], R23 ;  /* 0x0000f817000075a7 */ /* 0x0022a400080011ff */
[----:B--2---:R-:W-:Y:S05]  /*9ba0*/  @!P0 NANOSLEEP.SYNCS 0x989680 ;  /* 0x009896800000895d */ /* 0x004fea0003900000 */
[----:B------:R-:W2:Y:S02]  /*9bb0*/  @!P0 SYNCS.PHASECHK.TRANS64 P0, [R0+URZ+0xf8], R23 ;  /* 0x0000f817000085a7 */ /* 0x000ea400080010ff */
[----:B--2---:R-:W-:Y:S05]  /*9bc0*/  @!P0 BRA `(.L_x_244) ;  /* 0xfffffffc00f08947 */ /* 0x004fea000383ffff */
[----:B------:R-:W-:Y:S05]  /*9bd0*/  BRA `(.L_x_245) ;  /* 0xffffffb400487947 */ /* 0x000fea000383ffff */
.L_x_104:
[----:B------:R-:W-:Y:S07]  /*9be0*/  MOV R0, UR7 ;  /* 0x0000000700007c02 */ /* 0x000fee0008000f00 */
.L_x_246:
[----:B-1----:R1:W2:Y:S02]  /*9bf0*/  SYNCS.PHASECHK.TRANS64.TRYWAIT P0, [R0+URZ+0x100], R23 ;  /* 0x00010017000075a7 */ /* 0x0022a400080011ff */
[----:B--2---:R-:W-:Y:S05]  /*9c00*/  @!P0 NANOSLEEP.SYNCS 0x989680 ;  /* 0x009896800000895d */ /* 0x004fea0003900000 */
[----:B------:R-:W2:Y:S02]  /*9c10*/  @!P0 SYNCS.PHASECHK.TRANS64 P0, [R0+URZ+0x100], R23 ;  /* 0x00010017000085a7 */ /* 0x000ea400080010ff */
[----:B--2---:R-:W-:Y:S05]  /*9c20*/  @!P0 BRA `(.L_x_246) ;  /* 0xfffffffc00f08947 */ /* 0x004fea000383ffff */
[----:B------:R-:W-:Y:S05]  /*9c30*/  BRA `(.L_x_247) ;  /* 0xffffffb400a47947 */ /* 0x000fea000383ffff */
.L_x_105:
[----:B------:R-:W-:Y:S07]  /*9c40*/  MOV R0, UR7 ;  /* 0x0000000700007c02 */ /* 0x000fee0008000f00 */
.L_x_248:
[----:B-1----:R1:W2:Y:S02]  /*9c50*/  SYNCS.PHASECHK.TRANS64.TRYWAIT P0, [R0+URZ+0x108], R23 ;  /* 0x00010817000075a7 */ /* 0x0022a400080011ff */
[----:B--2---:R-:W-:Y:S05]  /*9c60*/  @!P0 NANOSLEEP.SYNCS 0x989680 ;  /* 0x009896800000895d */ /* 0x004fea0003900000 */
[----:B------:R-:W2:Y:S02]  /*9c70*/  @!P0 SYNCS.PHASECHK.TRANS64 P0, [R0+URZ+0x108], R23 ;  /* 0x00010817000085a7 */ /* 0x000ea400080010ff */
[----:B--2---:R-:W-:Y:S05]  /*9c80*/  @!P0 BRA `(.L_x_248) ;  /* 0xfffffffc00f08947 */ /* 0x004fea000383ffff */
[----:B------:R-:W-:Y:S05]  /*9c90*/  BRA `(.L_x_249) ;  /* 0xffffffb800447947 */ /* 0x000fea000383ffff */
.L_x_107:
[----:B------:R-:W-:-:S07]  /*9ca0*/  MOV R0, UR7 ;  /* 0x0000000700007c02 */ /* 0x000fce0008000f00 */
.L_x_250:
[----:B-1----:R1:W4:Y:S02]  /*9cb0*/  SYNCS.PHASECHK.TRANS64.TRYWAIT P0, [R0+URZ+0xf0], R2 ;  /* 0x0000f002000075a7 */ /* 0x00232400080011ff */
[----:B----4-:R-:W-:Y:S05]  /*9cc0*/  @!P0 NANOSLEEP.SYNCS 0x989680 ;  /* 0x009896800000895d */ /* 0x010fea0003900000 */
[----:B------:R-:W4:Y:S02]  /*9cd0*/  @!P0 SYNCS.PHASECHK.TRANS64 P0, [R0+URZ+0xf0], R2 ;  /* 0x0000f002000085a7 */ /* 0x000f2400080010ff */
[----:B----4-:R-:W-:Y:S05]  /*9ce0*/  @!P0 BRA `(.L_x_250) ;  /* 0xfffffffc00f08947 */ /* 0x010fea000383ffff */
[----:B------:R-:W-:Y:S05]  /*9cf0*/  BRA `(.L_x_251) ;  /* 0xffffffb800cc7947 */ /* 0x000fea000383ffff */
.L_x_108:
[----:B-1----:R-:W-:-:S07]  /*9d00*/  MOV R0, UR7 ;  /* 0x0000000700007c02 */ /* 0x002fce0008000f00 */
.L_x_252:
[----:B-1----:R1:W4:Y:S02]  /*9d10*/  SYNCS.PHASECHK.TRANS64.TRYWAIT P0, [R0+URZ+0xf8], R2 ;  /* 0x0000f802000075a7 */ /* 0x00232400080011ff */
[----:B----4-:R-:W-:Y:S05]  /*9d20*/  @!P0 NANOSLEEP.SYNCS 0x989680 ;  /* 0x009896800000895d */ /* 0x010fea0003900000 */
[----:B------:R-:W4:Y:S02]  /*9d30*/  @!P0 SYNCS.PHASECHK.TRANS64 P0, [R0+URZ+0xf8], R2 ;  /* 0x0000f802000085a7 */ /* 0x000f2400080010ff */
[----:B----4-:R-:W-:Y:S05]  /*9d40*/  @!P0 BRA `(.L_x_252) ;  /* 0xfffffffc00f08947 */ /* 0x010fea000383ffff */
[----:B------:R-:W-:Y:S05]  /*9d50*/  BRA `(.L_x_253) ;  /* 0xffffffb800bc7947 */ /* 0x000fea000383ffff */
.L_x_109:
[----:B-1----:R-:W-:-:S07]  /*9d60*/  MOV R0, UR7 ;  /* 0x0000000700007c02 */ /* 0x002fce0008000f00 */
.L_x_254:
[----:B-1----:R1:W4:Y:S02]  /*9d70*/  SYNCS.PHASECHK.TRANS64.TRYWAIT P0, [R0+URZ+0x100], R2 ;  /* 0x00010002000075a7 */ /* 0x00232400080011ff */
[----:B----4-:R-:W-:Y:S05]  /*9d80*/  @!P0 NANOSLEEP.SYNCS 0x989680 ;  /* 0x009896800000895d */ /* 0x010fea0003900000 */
[----:B------:R-:W4:Y:S02]  /*9d90*/  @!P0 SYNCS.PHASECHK.TRANS64 P0, [R0+URZ+0x100], R2 ;  /* 0x00010002000085a7 */ /* 0x000f2400080010ff */
[----:B----4-:R-:W-:Y:S05]  /*9da0*/  @!P0 BRA `(.L_x_254) ;  /* 0xfffffffc00f08947 */ /* 0x010fea000383ffff */
[----:B------:R-:W-:Y:S05]  /*9db0*/  BRA `(.L_x_255) ;  /* 0xffffffb800ac7947 */ /* 0x000fea000383ffff */
.L_x_111:
[----:B-1----:R1:W2:Y:S02]  /*9dc0*/  SYNCS.PHASECHK.TRANS64.TRYWAIT P0, [R0+URZ+0x120], R2 ;  /* 0x00012002000075a7 */ /* 0x0022a400080011ff */
[----:B--2---:R-:W-:Y:S05]  /*9dd0*/  @!P0 NANOSLEEP.SYNCS 0x989680 ;  /* 0x009896800000895d */ /* 0x004fea0003900000 */
[----:B------:R-:W2:Y:S02]  /*9de0*/  @!P0 SYNCS.PHASECHK.TRANS64 P0, [R0+URZ+0x120], R2 ;  /* 0x00012002000085a7 */ /* 0x000ea400080010ff */
[----:B--2---:R-:W-:Y:S05]  /*9df0*/  @!P0 BRA `(.L_x_111) ;  /* 0xfffffffc00f08947 */ /* 0x004fea000383ffff */
[----:B------:R-:W-:Y:S05]  /*9e00*/  BRA `(.L_x_256) ;  /* 0xffffffbc00507947 */ /* 0x000fea000383ffff */
.L_x_125:
[----:B-1----:R1:W2:Y:S02]  /*9e10*/  SYNCS.PHASECHK.TRANS64.TRYWAIT P0, [R3+URZ+0xd0], R0 ;  /* 0x0000d000030075a7 */ /* 0x0022a400080011ff */
[----:B--2---:R-:W-:Y:S05]  /*9e20*/  @!P0 NANOSLEEP.SYNCS 0x989680 ;  /* 0x009896800000895d */ /* 0x004fea0003900000 */
[----:B------:R-:W2:Y:S02]  /*9e30*/  @!P0 SYNCS.PHASECHK.TRANS64 P0, [R3+URZ+0xd0], R0 ;  /* 0x0000d000030085a7 */ /* 0x000ea400080010ff */
[----:B--2---:R-:W-:Y:S05]  /*9e40*/  @!P0 BRA `(.L_x_125) ;  /* 0xfffffffc00f08947 */ /* 0x004fea000383ffff */
[----:B------:R-:W-:Y:S05]  /*9e50*/  BRA `(.L_x_124) ;  /* 0xffffffc800b07947 */ /* 0x000fea000383ffff */
.L_x_128:
[----:B-1----:R1:W2:Y:S02]  /*9e60*/  SYNCS.PHASECHK.TRANS64.TRYWAIT P1, [R82+URZ+0x140], R0 ;  /* 0x00014000520075a7 */ /* 0x0022a400080211ff */
[----:B--2---:R-:W-:Y:S05]  /*9e70*/  @!P1 NANOSLEEP.SYNCS 0x989680 ;  /* 0x009896800000995d */ /* 0x004fea0003900000 */
[----:B------:R-:W2:Y:S02]  /*9e80*/  @!P1 SYNCS.PHASECHK.TRANS64 P1, [R82+URZ+0x140], R0 ;  /* 0x00014000520095a7 */ /* 0x000ea400080210ff */
[----:B--2---:R-:W-:Y:S05]  /*9e90*/  @!P1 BRA `(.L_x_128) ;  /* 0xfffffffc00f09947 */ /* 0x004fea000383ffff */
[----:B------:R-:W-:Y:S05]  /*9ea0*/  BRA `(.L_x_127) ;  /* 0xffffffc800f87947 */ /* 0x000fea000383ffff */
        .weak           $__internal_0_$__cuda_sm10x_tcgen05_guardrail_trap_col_being_dealloced_not_returned_by_alloc
        .type           $__internal_0_$__cuda_sm10x_tcgen05_guardrail_trap_col_being_dealloced_not_returned_by_alloc,@function
        .size           $__internal_0_$__cuda_sm10x_tcgen05_guardrail_trap_col_being_dealloced_not_returned_by_alloc,($__internal_1_$__cuda_sm10x_tcgen05_guardrail_trap_phase_invalid_during_alloc - $__internal_0_$__cuda_sm10x_tcgen05_guardrail_trap_col_being_dealloced_not_returned_by_alloc)
$__internal_0_$__cuda_sm10x_tcgen05_guardrail_trap_col_being_dealloced_not_returned_by_alloc:
[----:B------:R-:W-:Y:S05]  /*9eb0*/  BPT.TRAP 0x1 ;  /* 0x000000040000795c */ /* 0x000fea0000300000 */
[----:B------:R-:W-:-:S04]  /*9ec0*/  HFMA2 R3, -RZ, RZ, 0, 0 ;  /* 0x00000000ff037431 */ /* 0x000fc800000001ff */
[----:B------:R-:W-:Y:S05]  /*9ed0*/  RET.REL.NODEC R2 `(_ZN7cutlass13device_kernelINS_4gemm6kernel13GemmUniversalIN4cute5tupleIJiiiiEEENS1_10collective13CollectiveMmaINS1_35MainloopSm100TmaUmmaWarpSpecializedILi13ELi2ELi4ENS5_IJNS4_1CILi2EEENSA_ILi1EEESC_EEEEENS5_IJNSA_ILi128EEESF_NSA_ILi64EEEEEENS_6half_tENS5_IJlSC_lEEESI_SJ_NS4_8TiledMMAINS4_8MMA_AtomIJNS4_26SM100_MMA_F16BF16_2x1SM_SSISI_SI_fLi128ELi128ELNS4_4UMMA5MajorE0ELSO_0ELNSN_7ScaleInE0ELSP_0EEEEEENS4_6LayoutINS5_IJSC_SC_SC_EEENS5_IJNSA_ILi0EEESU_SU_EEEEENS5_IJNS4_10UnderscoreESX_SX_EEEEENS4_18SM100_TMA_2SM_LOADENS4_14ComposedLayoutINS4_7SwizzleILi3ELi4ELi3EEENS4_18smem_ptr_flag_bitsILi16EEENSS_INS5_IJNSA_ILi8EEESG_EEENS5_IJSG_SC_EEEEEEEvNS4_8identityES10_S1A_vS1B_EENS_8epilogue10collective18CollectiveEpilogueINS1D_23Sm100TmaWarpSpecializedILi4ELi2ELi16ELb1ELb0EEEJNS5_IJSG_SF_SG_EEENS5_IJNSS_ISG_SC_EENSS_INS5_IJNSA_ILi16EEESB_EEENS5_IJSC_SG_EEEEEEEESI_SJ_SI_SJ_NS1D_6fusion15FusionCallbacksIS1H_NS1P_13LinCombEltActINS1D_6thread7SigmoidESI_fSI_fLNS_15FloatRoundStyleE2EEES1I_S1O_JEEENS4_5SM1004TMEM4LOAD26SM100_TMEM_LOAD_32dp32b16xENS4_13SM90_TMA_LOADENS11_INS12_ILi1ELi4ELi3EEES15_NSS_INS5_IJS16_S1K_EEENS5_IJS1K_SC_EEEEEEENS4_39AutoVectorizingCopyWithAssumedAlignmentILi128EEENS4_14SM90_TMA_STOREES26_S28_S28_EEEvvEEEEvNT_6ParamsE) ;  /* 0xffffff6002487950 */ /* 0x000fea0003c3ffff */
        .weak           $__internal_1_$__cuda_sm10x_tcgen05_guardrail_trap_phase_invalid_during_alloc
        .type           $__internal_1_$__cuda_sm10x_tcgen05_guardrail_trap_phase_invalid_during_alloc,@function
        .size           $__internal_1_$__cuda_sm10x_tcgen05_guardrail_trap_phase_invalid_during_alloc,($__internal_2_$__cuda_sm10x_tcgen05_guardrail_trap_unallocated_columns_being_dealloced - $__internal_1_$__cuda_sm10x_tcgen05_guardrail_trap_phase_invalid_during_alloc)
$__internal_1_$__cuda_sm10x_tcgen05_guardrail_trap_phase_invalid_during_alloc:
[----:B------:R-:W-:Y:S05]  /*9ee0*/  BPT.TRAP 0x1 ;  /* 0x000000040000795c */ /* 0x000fea0000300000 */
[----:B------:R-:W-:-:S04]  /*9ef0*/  MOV R3, 0x0 ;  /* 0x0000000000037802 */ /* 0x000fc80000000f00 */
[----:B------:R-:W-:Y:S05]  /*9f00*/  RET.REL.NODEC R2 `(_ZN7cutlass13device_kernelINS_4gemm6kernel13GemmUniversalIN4cute5tupleIJiiiiEEENS1_10collective13CollectiveMmaINS1_35MainloopSm100TmaUmmaWarpSpecializedILi13ELi2ELi4ENS5_IJNS4_1CILi2EEENSA_ILi1EEESC_EEEEENS5_IJNSA_ILi128EEESF_NSA_ILi64EEEEEENS_6half_tENS5_IJlSC_lEEESI_SJ_NS4_8TiledMMAINS4_8MMA_AtomIJNS4_26SM100_MMA_F16BF16_2x1SM_SSISI_SI_fLi128ELi128ELNS4_4UMMA5MajorE0ELSO_0ELNSN_7ScaleInE0ELSP_0EEEEEENS4_6LayoutINS5_IJSC_SC_SC_EEENS5_IJNSA_ILi0EEESU_SU_EEEEENS5_IJNS4_10UnderscoreESX_SX_EEEEENS4_18SM100_TMA_2SM_LOADENS4_14ComposedLayoutINS4_7SwizzleILi3ELi4ELi3EEENS4_18smem_ptr_flag_bitsILi16EEENSS_INS5_IJNSA_ILi8EEESG_EEENS5_IJSG_SC_EEEEEEEvNS4_8identityES10_S1A_vS1B_EENS_8epilogue10collective18CollectiveEpilogueINS1D_23Sm100TmaWarpSpecializedILi4ELi2ELi16ELb1ELb0EEEJNS5_IJSG_SF_SG_EEENS5_IJNSS_ISG_SC_EENSS_INS5_IJNSA_ILi16EEESB_EEENS5_IJSC_SG_EEEEEEEESI_SJ_SI_SJ_NS1D_6fusion15FusionCallbacksIS1H_NS1P_13LinCombEltActINS1D_6thread7SigmoidESI_fSI_fLNS_15FloatRoundStyleE2EEES1I_S1O_JEEENS4_5SM1004TMEM4LOAD26SM100_TMEM_LOAD_32dp32b16xENS4_13SM90_TMA_LOADENS11_INS12_ILi1ELi4ELi3EEES15_NSS_INS5_IJS16_S1K_EEENS5_IJS1K_SC_EEEEEEENS4_39AutoVectorizingCopyWithAssumedAlignmentILi128EEENS4_14SM90_TMA_STOREES26_S28_S28_EEEvvEEEEvNT_6ParamsE) ;  /* 0xffffff60023c7950 */ /* 0x000fea0003c3ffff */
        .weak           $__internal_2_$__cuda_sm10x_tcgen05_guardrail_trap_unallocated_columns_being_dealloced
        .type           $__internal_2_$__cuda_sm10x_tcgen05_guardrail_trap_unallocated_columns_being_dealloced,@function
        .size           $__internal_2_$__cuda_sm10x_tcgen05_guardrail_trap_unallocated_columns_being_dealloced,($__internal_3_$__cuda_sm20_rcp_rn_f32_slowpath - $__internal_2_$__cuda_sm10x_tcgen05_guardrail_trap_unallocated_columns_being_dealloced)
$__internal_2_$__cuda_sm10x_tcgen05_guardrail_trap_unallocated_columns_being_dealloced:
[----:B------:R-:W-:Y:S05]  /*9f10*/  BPT.TRAP 0x1 ;  /* 0x000000040000795c */ /* 0x000fea0000300000 */
[----:B------:R-:W-:-:S04]  /*9f20*/  HFMA2 R3, -RZ, RZ, 0, 0 ;  /* 0x00000000ff037431 */ /* 0x000fc800000001ff */
[----:B------:R-:W-:Y:S05]  /*9f30*/  RET.REL.NODEC R2 `(_ZN7cutlass13device_kernelINS_4gemm6kernel13GemmUniversalIN4cute5tupleIJiiiiEEENS1_10collective13CollectiveMmaINS1_35MainloopSm100TmaUmmaWarpSpecializedILi13ELi2ELi4ENS5_IJNS4_1CILi2EEENSA_ILi1EEESC_EEEEENS5_IJNSA_ILi128EEESF_NSA_ILi64EEEEEENS_6half_tENS5_IJlSC_lEEESI_SJ_NS4_8TiledMMAINS4_8MMA_AtomIJNS4_26SM100_MMA_F16BF16_2x1SM_SSISI_SI_fLi128ELi128ELNS4_4UMMA5MajorE0ELSO_0ELNSN_7ScaleInE0ELSP_0EEEEEENS4_6LayoutINS5_IJSC_SC_SC_EEENS5_IJNSA_ILi0EEESU_SU_EEEEENS5_IJNS4_10UnderscoreESX_SX_EEEEENS4_18SM100_TMA_2SM_LOADENS4_14ComposedLayoutINS4_7SwizzleILi3ELi4ELi3EEENS4_18smem_ptr_flag_bitsILi16EEENSS_INS5_IJNSA_ILi8EEESG_EEENS5_IJSG_SC_EEEEEEEvNS4_8identityES10_S1A_vS1B_EENS_8epilogue10collective18CollectiveEpilogueINS1D_23Sm100TmaWarpSpecializedILi4ELi2ELi16ELb1ELb0EEEJNS5_IJSG_SF_SG_EEENS5_IJNSS_ISG_SC_EENSS_INS5_IJNSA_ILi16EEESB_EEENS5_IJSC_SG_EEEEEEEESI_SJ_SI_SJ_NS1D_6fusion15FusionCallbacksIS1H_NS1P_13LinCombEltActINS1D_6thread7SigmoidESI_fSI_fLNS_15FloatRoundStyleE2EEES1I_S1O_JEEENS4_5SM1004TMEM4LOAD26SM100_TMEM_LOAD_32dp32b16xENS4_13SM90_TMA_LOADENS11_INS12_ILi1ELi4ELi3EEES15_NSS_INS5_IJS16_S1K_EEENS5_IJS1K_SC_EEEEEEENS4_39AutoVectorizingCopyWithAssumedAlignmentILi128EEENS4_14SM90_TMA_STOREES26_S28_S28_EEEvvEEEEvNT_6ParamsE) ;  /* 0xffffff6002307950 */ /* 0x000fea0003c3ffff */
        .weak           $__internal_3_$__cuda_sm20_rcp_rn_f32_slowpath
        .type           $__internal_3_$__cuda_sm20_rcp_rn_f32_slowpath,@function
        .size           $__internal_3_$__cuda_sm20_rcp_rn_f32_slowpath,(.L_x_262 - $__internal_3_$__cuda_sm20_rcp_rn_f32_slowpath)
$__internal_3_$__cuda_sm20_rcp_rn_f32_slowpath:
[----:B------:R-:W-:Y:S01]  /*9f40*/  IMAD.SHL.U32 R32, R35, 0x2, RZ ;  /* 0x0000000223207824 */ /* 0x000fe200078e00ff */
[----:B------:R-:W-:Y:S04]  /*9f50*/  BSSY.RECONVERGENT B0, `(.L_x_257) ;  /* 0x0000030000007945 */ /* 0x000fe80003800200 */
[----:B------:R-:W-:-:S04]  /*9f60*/  SHF.R.U32.HI R32, RZ, 0x18, R32 ;  /* 0x00000018ff207819 */ /* 0x000fc80000011620 */
[----:B------:R-:W-:-:S13]  /*9f70*/  ISETP.NE.U32.AND P0, PT, R32, RZ, PT ;  /* 0x000000ff2000720c */ /* 0x000fda0003f05070 */
[----:B------:R-:W-:Y:S05]  /*9f80*/  @P0 BRA `(.L_x_258) ;  /* 0x0000000000280947 */ /* 0x000fea0003800000 */
[----:B------:R-:W-:-:S04]  /*9f90*/  SHF.L.U32 R16, R35, 0x1, RZ ;  /* 0x0000000123107819 */ /* 0x000fc800000006ff */
[----:B------:R-:W-:-:S13]  /*9fa0*/  ISETP.NE.AND P0, PT, R16, RZ, PT ;  /* 0x000000ff1000720c */ /* 0x000fda0003f05270 */
[----:B------:R-:W-:Y:S01]  /*9fb0*/  @P0 FFMA R32, R35, 1.84467440737095516160e+19, RZ ;  /* 0x5f80000023200823 */ /* 0x000fe200000000ff */
[----:B------:R-:W-:Y:S08]  /*9fc0*/  @!P0 MUFU.RCP R33, R35 ;  /* 0x0000002300218308 */ /* 0x000ff00000001000 */
[----:B------:R-:W1:Y:S02]  /*9fd0*/  @P0 MUFU.RCP R16, R32 ;  /* 0x0000002000100308 */ /* 0x000e640000001000 */
[----:B-1----:R-:W-:-:S04]  /*9fe0*/  @P0 FFMA R32, R32, R16, -1 ;  /* 0xbf80000020200423 */ /* 0x002fc80000000010 */
[----:B------:R-:W-:-:S04]  /*9ff0*/  @P0 FADD.FTZ R32, -R32, -RZ ;  /* 0x800000ff20200221 */ /* 0x000fc80000010100 */
[----:B------:R-:W-:-:S04]  /*a000*/  @P0 FFMA R32, R16, R32, R16 ;  /* 0x0000002010200223 */ /* 0x000fc80000000010 */
[----:B------:R-:W-:Y:S01]  /*a010*/  @P0 FFMA R33, R32, 1.84467440737095516160e+19, RZ ;  /* 0x5f80000020210823 */ /* 0x000fe200000000ff */
[----:B------:R-:W-:Y:S05]  /*a020*/  BRA `(.L_x_259) ;  /* 0x0000000000887947 */ /* 0x000fea0003800000 */
.L_x_258:
[----:B------:R-:W-:-:S04]  /*a030*/  IADD3 R16, PT, PT, R32, -0xfd, RZ ;  /* 0xffffff0320107810 */ /* 0x000fc80007ffe0ff */
[----:B------:R-:W-:-:S13]  /*a040*/  ISETP.GT.U32.AND P0, PT, R16, 0x1, PT ;  /* 0x000000011000780c */ /* 0x000fda0003f04070 */
[----:B------:R-:W-:Y:S05]  /*a050*/  @P0 BRA `(.L_x_260) ;  /* 0x0000000000780947 */ /* 0x000fea0003800000 */
[----:B------:R-:W-:Y:S01]  /*a060*/  LOP3.LUT R37, R35, 0x7fffff, RZ, 0xc0, !PT ;  /* 0x007fffff23257812 */ /* 0x000fe200078ec0ff */
[----:B------:R-:W-:Y:S02]  /*a070*/  IMAD.MOV.U32 R33, RZ, RZ, 0x3 ;  /* 0x00000003ff217424 */ /* 0x000fe400078e00ff */
[----:B------:R-:W-:Y:S01]  /*a080*/  VIADD R32, R32, 0xffffff04 ;  /* 0xffffff0420207836 */ /* 0x000fe20000000000 */
[----:B------:R-:W-:Y:S02]  /*a090*/  LOP3.LUT R37, R37, 0x3f800000, RZ, 0xfc, !PT ;  /* 0x3f80000025257812 */ /* 0x000fe400078efcff */
[----:B------:R-:W-:Y:S02]  /*a0a0*/  SHF.L.U32 R33, R33, R16, RZ ;  /* 0x0000001021217219 */ /* 0x000fe400000006ff */
[----:B------:R-:W1:Y:S02]  /*a0b0*/  MUFU.RCP R38, R37 ;  /* 0x0000002500267308 */ /* 0x000e640000001000 */
[----:B-1----:R-:W-:-:S04]  /*a0c0*/  FFMA R37, R37, R38, -1 ;  /* 0xbf80000025257423 */ /* 0x002fc80000000026 */
[----:B------:R-:W-:-:S04]  /*a0d0*/  FADD.FTZ R37, -R37, -RZ ;  /* 0x800000ff25257221 */ /* 0x000fc80000010100 */
[CCC-:B------:R-:W-:Y:S01]  /*a0e0*/  FFMA.RM R39, R38.reuse, R37.reuse, R38.reuse ;  /* 0x0000002526277223 */ /* 0x1c0fe20000004026 */
[----:B------:R-:W-:-:S04]  /*a0f0*/  FFMA.RP R37, R38, R37, R38 ;  /* 0x0000002526257223 */ /* 0x000fc80000008026 */
[C---:B------:R-:W-:Y:S02]  /*a100*/  LOP3.LUT R38, R39.reuse, 0x7fffff, RZ, 0xc0, !PT ;  /* 0x007fffff27267812 */ /* 0x040fe400078ec0ff */
[----:B------:R-:W-:Y:S02]  /*a110*/  FSETP.NEU.FTZ.AND P0, PT, R39, R37, PT ;  /* 0x000000252700720b */ /* 0x000fe40003f1d000 */
[----:B------:R-:W-:Y:S02]  /*a120*/  LOP3.LUT R38, R38, 0x800000, RZ, 0xfc, !PT ;  /* 0x0080000026267812 */ /* 0x000fe400078efcff */
[----:B------:R-:W-:Y:S02]  /*a130*/  SEL R37, RZ, 0xffffffff, !P0 ;  /* 0xffffffffff257807 */ /* 0x000fe40004000000 */
[----:B------:R-:W-:Y:S02]  /*a140*/  LOP3.LUT R33, R33, R38, RZ, 0xc0, !PT ;  /* 0x0000002621217212 */ /* 0x000fe400078ec0ff */
[----:B------:R-:W-:Y:S01]  /*a150*/  SHF.R.U32.HI R32, RZ, R32, R38 ;  /* 0x00000020ff207219 */ /* 0x000fe20000011626 */
[----:B------:R-:W-:Y:S01]  /*a160*/  IMAD.MOV R37, RZ, RZ, -R37 ;  /* 0x000000ffff257224 */ /* 0x000fe200078e0a25 */
[----:B------:R-:W-:-:S04]  /*a170*/  SHF.R.U32.HI R33, RZ, R16, R33 ;  /* 0x00000010ff217219 */ /* 0x000fc80000011621 */
[----:B------:R-:W-:Y:S02]  /*a180*/  LOP3.LUT P1, RZ, R37, R16, R38, 0xf8, !PT ;  /* 0x0000001025ff7212 */ /* 0x000fe4000782f826 */
[C---:B------:R-:W-:Y:S02]  /*a190*/  LOP3.LUT P2, RZ, R33.reuse, 0x1, RZ, 0xc0, !PT ;  /* 0x0000000121ff7812 */ /* 0x040fe4000784c0ff */
[----:B------:R-:W-:-:S04]  /*a1a0*/  LOP3.LUT P0, RZ, R33, 0x2, RZ, 0xc0, !PT ;  /* 0x0000000221ff7812 */ /* 0x000fc8000780c0ff */
[----:B------:R-:W-:-:S04]  /*a1b0*/  PLOP3.LUT P0, PT, P2, P1, P0, 0xe0, 0x0 ;  /* 0x000000000000781c */ /* 0x000fc80001703c00 */
[----:B------:R-:W-:Y:S02]  /*a1c0*/  SEL R16, RZ, 0x1, !P0 ;  /* 0x00000001ff107807 */ /* 0x000fe40004000000 */
[----:B------:R-:W-:-:S03]  /*a1d0*/  LOP3.LUT P0, RZ, R35, 0x7fffff, RZ, 0xc0, !PT ;  /* 0x007fffff23ff7812 */ /* 0x000fc6000780c0ff */
[----:B------:R-:W-:-:S05]  /*a1e0*/  IMAD.MOV R16, RZ, RZ, -R16 ;  /* 0x000000ffff107224 */ /* 0x000fca00078e0a10 */
[----:B------:R-:W-:-:S13]  /*a1f0*/  ISETP.GE.AND P1, PT, R16, RZ, PT ;  /* 0x000000ff1000720c */ /* 0x000fda0003f26270 */
[----:B------:R-:W-:-:S04]  /*a200*/  @!P1 VIADD R32, R32, 0x1 ;  /* 0x0000000120209836 */ /* 0x000fc80000000000 */
[----:B------:R-:W-:-:S05]  /*a210*/  @!P0 IMAD.SHL.U32 R32, R32, 0x2, RZ ;  /* 0x0000000220208824 */ /* 0x000fca00078e00ff */
[----:B------:R-:W-:Y:S01]  /*a220*/  LOP3.LUT R33, R32, 0x80000000, R35, 0xf8, !PT ;  /* 0x8000000020217812 */ /* 0x000fe200078ef823 */
[----:B------:R-:W-:Y:S05]  /*a230*/  BRA `(.L_x_259) ;  /* 0x0000000000047947 */ /* 0x000fea0003800000 */
.L_x_260:
[----:B------:R1:W2:Y:S02]  /*a240*/  MUFU.RCP R33, R35 ;  /* 0x0000002300217308 */ /* 0x0002a40000001000 */
.L_x_259:
[----:B------:R-:W-:Y:S05]  /*a250*/  BSYNC.RECONVERGENT B0 ;  /* 0x0000000000007941 */ /* 0x000fea0003800200 */
.L_x_257:
[----:B-1----:R-:W-:Y:S01]  /*a260*/  HFMA2 R35, -RZ, RZ, 0, 0 ;  /* 0x00000000ff237431 */ /* 0x002fe200000001ff */
[----:B--2---:R-:W-:-:S03]  /*a270*/  MOV R16, R33 ;  /* 0x0000002100107202 */ /* 0x004fc60000000f00 */
[----:B------:R-:W-:Y:S05]  /*a280*/  RET.REL.NODEC R34 `(_ZN7cutlass13device_kernelINS_4gemm6kernel13GemmUniversalIN4cute5tupleIJiiiiEEENS1_10collective13CollectiveMmaINS1_35MainloopSm100TmaUmmaWarpSpecializedILi13ELi2ELi4ENS5_IJNS4_1CILi2EEENSA_ILi1EEESC_EEEEENS5_IJNSA_ILi128EEESF_NSA_ILi64EEEEEENS_6half_tENS5_IJlSC_lEEESI_SJ_NS4_8TiledMMAINS4_8MMA_AtomIJNS4_26SM100_MMA_F16BF16_2x1SM_SSISI_SI_fLi128ELi128ELNS4_4UMMA5MajorE0ELSO_0ELNSN_7ScaleInE0ELSP_0EEEEEENS4_6LayoutINS5_IJSC_SC_SC_EEENS5_IJNSA_ILi0EEESU_SU_EEEEENS5_IJNS4_10UnderscoreESX_SX_EEEEENS4_18SM100_TMA_2SM_LOADENS4_14ComposedLayoutINS4_7SwizzleILi3ELi4ELi3EEENS4_18smem_ptr_flag_bitsILi16EEENSS_INS5_IJNSA_ILi8EEESG_EEENS5_IJSG_SC_EEEEEEEvNS4_8identityES10_S1A_vS1B_EENS_8epilogue10collective18CollectiveEpilogueINS1D_23Sm100TmaWarpSpecializedILi4ELi2ELi16ELb1ELb0EEEJNS5_IJSG_SF_SG_EEENS5_IJNSS_ISG_SC_EENSS_INS5_IJNSA_ILi16EEESB_EEENS5_IJSC_SG_EEEEEEEESI_SJ_SI_SJ_NS1D_6fusion15FusionCallbacksIS1H_NS1P_13LinCombEltActINS1D_6thread7SigmoidESI_fSI_fLNS_15FloatRoundStyleE2EEES1I_S1O_JEEENS4_5SM1004TMEM4LOAD26SM100_TMEM_LOAD_32dp32b16xENS4_13SM90_TMA_LOADENS11_INS12_ILi1ELi4ELi3EEES15_NSS_INS5_IJS16_S1K_EEENS5_IJS1K_SC_EEEEEEENS4_39AutoVectorizingCopyWithAssumedAlignmentILi128EEENS4_14SM90_TMA_STOREES26_S28_S28_EEEvvEEEEvNT_6ParamsE) ;  /* 0xffffff5c225c7950 */ /* 0x000fea0003c3ffff */
.L_x_261:
[----:B------:R-:W-:-:S00]  /*a290*/  BRA `(.L_x_261) ;  /* 0xfffffffc00fc7947 */ /* 0x000fc0000383ffff */
[----:B------:R-:W-:-:S00]  /*a2a0*/  NOP ;  /* 0x0000000000007918 */ /* 0x000fc00000000000 */
        /* <DEDUP_REMOVED lines=13> */
.L_x_262:


//--------------------- .nv.global.init           --------------------------
	.section	.nv.global.init,"aw",@progbits
.nv.global.init:
	.type		$str$27,@object
	.size		$str$27,($str$28 - $str$27)
$str$27:
        /*0000*/ 	.byte	0x28, 0x61, 0x64, 0x64, 0x72, 0x65, 0x73, 0x73, 0x20, 0x26, 0x20, 0x6d, 0x61, 0x73, 0x6b, 0x29
        /*0010*/ 	.byte	0x20, 0x3d, 0x3d, 0x20, 0x30, 0x00
	.type		$str$28,@object
	.size		$str$28,($str$26 - $str$28)
$str$28:
        /*0016*/ 	.byte	0x2f, 0x74, 0x6d, 0x70, 0x2f, 0x63, 0x75, 0x74, 0x6c, 0x61, 0x73, 0x73, 0x5f, 0x73, 0x77, 0x65
        /*0026*/ 	.byte	0x65, 0x70, 0x5f, 0x73, 0x72, 0x63, 0x2f, 0x69, 0x6e, 0x63, 0x6c, 0x75, 0x64, 0x65, 0x2f, 0x63
        /*0036*/ 	.byte	0x75, 0x74, 0x65, 0x2f, 0x70, 0x6f, 0x69, 0x6e, 0x74, 0x65, 0x72, 0x5f, 0x66, 0x6c, 0x61, 0x67
        /*0046*/ 	.byte	0x67, 0x65, 0x64, 0x2e, 0x68, 0x70, 0x70, 0x00
	.type		$str$26,@object
	.size		$str$26,($str$25 - $str$26)
$str$26:
        /*004e*/ 	.byte	0x2f, 0x74, 0x6d, 0x70, 0x2f, 0x63, 0x75, 0x74, 0x6c, 0x61, 0x73, 0x73, 0x5f, 0x73, 0x77, 0x65
        /*005e*/ 	.byte	0x65, 0x70, 0x5f, 0x73, 0x72, 0x63, 0x2f, 0x69, 0x6e, 0x63, 0x6c, 0x75, 0x64, 0x65, 0x2f, 0x63
        /*006e*/ 	.byte	0x75, 0x74, 0x65, 0x2f, 0x61, 0x74, 0x6f, 0x6d, 0x2f, 0x63, 0x6f, 0x70, 0x79, 0x5f, 0x74, 0x72
        /*007e*/ 	.byte	0x61, 0x69, 0x74, 0x73, 0x5f, 0x73, 0x6d, 0x31, 0x30, 0x30, 0x2e, 0x68, 0x70, 0x70, 0x00
	.type		$str$25,@object
	.size		$str$25,(__unnamed_1 - $str$25)
$str$25:
        /*008d*/ 	.byte	0x28, 0x28, 0x75, 0x69, 0x6e, 0x74, 0x33, 0x32, 0x5f, 0x74, 0x28, 0x74, 0x68, 0x72, 0x65, 0x61
        /*009d*/ 	.byte	0x64, 0x49, 0x64, 0x78, 0x2e, 0x78, 0x29, 0x20, 0x2f, 0x20, 0x33, 0x32, 0x29, 0x20, 0x25, 0x20
        /*00ad*/ 	.byte	0x34, 0x29, 0x20, 0x3d, 0x3d, 0x20, 0x28, 0x28, 0x28, 0x74, 0x6d, 0x65, 0x6d, 0x5f, 0x61, 0x64
        /*00bd*/ 	.byte	0x64, 0x72, 0x20, 0x3e, 0x3e, 0x20, 0x31, 0x36, 0x29, 0x20, 0x2f, 0x20, 0x33, 0x32, 0x29, 0x20
        /*00cd*/ 	.byte	0x25, 0x20, 0x34, 0x29, 0x00
	.type		__unnamed_1,@object
	.size		__unnamed_1,(__unnamed_2 - __unnamed_1)
__unnamed_1:
        /*00d2*/ 	.byte	0x61, 0x75, 0x74, 0x6f, 0x20, 0x63, 0x75, 0x74, 0x65, 0x3a, 0x3a, 0x61, 0x73, 0x5f, 0x70, 0x6f
        /* <DEDUP_REMOVED lines=24> */
        /*0262*/ 	.byte	0x34, 0x38, 0x3e, 0x3e, 0x3e, 0x3e, 0x5d, 0x00
	.type		__unnamed_2,@object
	.size		__unnamed_2,(.L_2 - __unnamed_2)
__unnamed_2:
        /* <DEDUP_REMOVED lines=40> */
        /*04ea*/ 	.byte	0x3a, 0x3a, 0x43, 0x3c, 0x30, 0x3e, 0x3e, 0x3e, 0x3e, 0x5d, 0x00
.L_2:


//--------------------- .nv.shared._ZN7cutlass13device_kernelINS_4gemm6kernel13GemmUniversalIN4cute5tupleIJiiiiEEENS1_10collective13CollectiveMmaINS1_35MainloopSm100TmaUmmaWarpSpecializedILi13ELi2ELi4ENS5_IJNS4_1CILi2EEENSA_ILi1EEESC_EEEEENS5_IJNSA_ILi128EEESF_NSA_ILi64EEEEEENS_6half_tENS5_IJlSC_lEEESI_SJ_NS4_8TiledMMAINS4_8MMA_AtomIJNS4_26SM100_MMA_F16BF16_2x1SM_SSISI_SI_fLi128ELi128ELNS4_4UMMA5MajorE0ELSO_0ELNSN_7ScaleInE0ELSP_0EEEEEENS4_6LayoutINS5_IJSC_SC_SC_EEENS5_IJNSA_ILi0EEESU_SU_EEEEENS5_IJNS4_10UnderscoreESX_SX_EEEEENS4_18SM100_TMA_2SM_LOADENS4_14ComposedLayoutINS4_7SwizzleILi3ELi4ELi3EEENS4_18smem_ptr_flag_bitsILi16EEENSS_INS5_IJNSA_ILi8EEESG_EEENS5_IJSG_SC_EEEEEEEvNS4_8identityES10_S1A_vS1B_EENS_8epilogue10collective18CollectiveEpilogueINS1D_23Sm100TmaWarpSpecializedILi4ELi2ELi16ELb1ELb0EEEJNS5_IJSG_SF_SG_EEENS5_IJNSS_ISG_SC_EENSS_INS5_IJNSA_ILi16EEESB_EEENS5_IJSC_SG_EEEEEEEESI_SJ_SI_SJ_NS1D_6fusion15FusionCallbacksIS1H_NS1P_13LinCombEltActINS1D_6thread7SigmoidESI_fSI_fLNS_15FloatRoundStyleE2EEES1I_S1O_JEEENS4_5SM1004TMEM4LOAD26SM100_TMEM_LOAD_32dp32b16xENS4_13SM90_TMA_LOADENS11_INS12_ILi1ELi4ELi3EEES15_NSS_INS5_IJS16_S1K_EEENS5_IJS1K_SC_EEEEEEENS4_39AutoVectorizingCopyWithAssumedAlignmentILi128EEENS4_14SM90_TMA_STOREES26_S28_S28_EEEvvEEEEvNT_6ParamsE --------------------------
	.section	.nv.shared._ZN7cutlass13device_kernelINS_4gemm6kernel13GemmUniversalIN4cute5tupleIJiiiiEEENS1_10collective13CollectiveMmaINS1_35MainloopSm100TmaUmmaWarpSpecializedILi13ELi2ELi4ENS5_IJNS4_1CILi2EEENSA_ILi1EEESC_EEEEENS5_IJNSA_ILi128EEESF_NSA_ILi64EEEEEENS_6half_tENS5_IJlSC_lEEESI_SJ_NS4_8TiledMMAINS4_8MMA_AtomIJNS4_26SM100_MMA_F16BF16_2x1SM_SSISI_SI_fLi128ELi128ELNS4_4UMMA5MajorE0ELSO_0ELNSN_7ScaleInE0ELSP_0EEEEEENS4_6LayoutINS5_IJSC_SC_SC_EEENS5_IJNSA_ILi0EEESU_SU_EEEEENS5_IJNS4_10UnderscoreESX_SX_EEEEENS4_18SM100_TMA_2SM_LOADENS4_14ComposedLayoutINS4_7SwizzleILi3ELi4ELi3EEENS4_18smem_ptr_flag_bitsILi16EEENSS_INS5_IJNSA_ILi8EEESG_EEENS5_IJSG_SC_EEEEEEEvNS4_8identityES10_S1A_vS1B_EENS_8epilogue10collective18CollectiveEpilogueINS1D_23Sm100TmaWarpSpecializedILi4ELi2ELi16ELb1ELb0EEEJNS5_IJSG_SF_SG_EEENS5_IJNSS_ISG_SC_EENSS_INS5_IJNSA_ILi16EEESB_EEENS5_IJSC_SG_EEEEEEEESI_SJ_SI_SJ_NS1D_6fusion15FusionCallbacksIS1H_NS1P_13LinCombEltActINS1D_6thread7SigmoidESI_fSI_fLNS_15FloatRoundStyleE2EEES1I_S1O_JEEENS4_5SM1004TMEM4LOAD26SM100_TMEM_LOAD_32dp32b16xENS4_13SM90_TMA_LOADENS11_INS12_ILi1ELi4ELi3EEES15_NSS_INS5_IJS16_S1K_EEENS5_IJS1K_SC_EEEEEEENS4_39AutoVectorizingCopyWithAssumedAlignmentILi128EEENS4_14SM90_TMA_STOREES26_S28_S28_EEEvvEEEEvNT_6ParamsE,"aw",@nobits
	.sectionflags	@""
	.align	16
	.zero		1024


//--------------------- .nv.shared.reserved.0     --------------------------
	.section	.nv.shared.reserved.0,"aw",@nobits
	.weak		__nv_reservedSMEM_offset_0_alias
	.size		__nv_reservedSMEM_offset_0_alias, 0, 64
	.other		__nv_reservedSMEM_offset_0_alias,@"STO_CUDA_RESERVED_SHARED STV_DEFAULT"
__nv_reservedSMEM_offset_0_alias:
	.zero		0
.nv.shared.reserved.0:
	.zero		64
	.weak		__nv_reservedSMEM_tcgen05_partition
	.type		__nv_reservedSMEM_tcgen05_partition,@object
	.size		__nv_reservedSMEM_tcgen05_partition,(.L_0 - __nv_reservedSMEM_tcgen05_partition)
__nv_reservedSMEM_tcgen05_partition:
	.zero		32
.L_0:


//--------------------- .nv.global                --------------------------
	.section	.nv.global,"aw",@nobits
.nv.global:
	.type		_ZN39_INTERNAL_488ce020_4_k_cu_38c46634_40124cute1_E,@object
	.size		_ZN39_INTERNAL_488ce020_4_k_cu_38c46634_40124cute1_E,(_ZN39_INTERNAL_488ce020_4_k_cu_38c46634_40124cuda3std3__45__cpo6cbeginE - _ZN39_INTERNAL_488ce020_4_k_cu_38c46634_40124cute1_E)
_ZN39_INTERNAL_488ce020_4_k_cu_38c46634_40124cute1_E:
	.zero		1
	.type		_ZN39_INTERNAL_488ce020_4_k_cu_38c46634_40124cuda3std3__45__cpo6cbeginE,@object
	.size		_ZN39_INTERNAL_488ce020_4_k_cu_38c46634_40124cuda3std3__45__cpo6cbeginE,(_ZN39_INTERNAL_488ce020_4_k_cu_38c46634_40124cuda3std3__48in_placeE - _ZN39_INTERNAL_488ce020_4_k_cu_38c46634_40124cuda3std3__45__cpo6cbeginE)
_ZN39_INTERNAL_488ce020_4_k_cu_38c46634_40124cuda3std3__45__cpo6cbeginE:
	.zero		1
	.type		_ZN39_INTERNAL_488ce020_4_k_cu_38c46634_40124cuda3std3__48in_placeE,@object
	.size		_ZN39_INTERNAL_488ce020_4_k_cu_38c46634_40124cuda3std3__48in_placeE,(_ZN39_INTERNAL_488ce020_4_k_cu_38c46634_40124cuda3std6ranges3__45__cpo9iter_moveE - _ZN39_INTERNAL_488ce020_4_k_cu_38c46634_40124cuda3std3__48in_placeE)
_ZN39_INTERNAL_488ce020_4_k_cu_38c46634_40124cuda3std3__48in_placeE:
	.zero		1
	.type		_ZN39_INTERNAL_488ce020_4_k_cu_38c46634_40124cuda3std6ranges3__45__cpo9iter_moveE,@object
	.size		_ZN39_INTERNAL_488ce020_4_k_cu_38c46634_40124cuda3std6ranges3__45__cpo9iter_moveE,(_ZN39_INTERNAL_488ce020_4_k_cu_38c46634_40124cuda3std3__45__cpo5beginE - _ZN39_INTERNAL_488ce020_4_k_cu_38c46634_40124cuda3std6ranges3__45__cpo9iter_moveE)
_ZN39_INTERNAL_488ce020_4_k_cu_38c46634_40124cuda3std6ranges3__45__cpo9iter_moveE:
	.zero		1
	.type		_ZN39_INTERNAL_488ce020_4_k_cu_38c46634_40124cuda3std3__45__cpo5beginE,@object
	.size		_ZN39_INTERNAL_488ce020_4_k_cu_38c46634_40124cuda3std3__45__cpo5beginE,(_ZN39_INTERNAL_488ce020_4_k_cu_38c46634_40124cuda3std3__441_GLOBAL__N__488ce020_4_k_cu_38c46634_40126ignoreE - _ZN39_INTERNAL_488ce020_4_k_cu_38c46634_40124cuda3std3__45__cpo5beginE)
_ZN39_INTERNAL_488ce020_4_k_cu_38c46634_40124cuda3std3__45__cpo5beginE:
	.zero		1
	.type		_ZN39_INTERNAL_488ce020_4_k_cu_38c46634_40124cuda3std3__441_GLOBAL__N__488ce020_4_k_cu_38c46634_40126ignoreE,@object
	.size		_ZN39_INTERNAL_488ce020_4_k_cu_38c46634_40124cuda3std3__441_GLOBAL__N__488ce020_4_k_cu_38c46634_40126ignoreE,(_ZN39_INTERNAL_488ce020_4_k_cu_38c46634_40124cute7productE - _ZN39_INTERNAL_488ce020_4_k_cu_38c46634_40124cuda3std3__441_GLOBAL__N__488ce020_4_k_cu_38c46634_40126ignoreE)
_ZN39_INTERNAL_488ce020_4_k_cu_38c46634_40124cuda3std3__441_GLOBAL__N__488ce020_4_k_cu_38c46634_40126ignoreE:
	.zero		1
	.type		_ZN39_INTERNAL_488ce020_4_k_cu_38c46634_40124cute7productE,@object
	.size		_ZN39_INTERNAL_488ce020_4_k_cu_38c46634_40124cute7productE,(_ZN39_INTERNAL_488ce020_4_k_cu_38c46634_40124cuda3std3__45__cpo3endE - _ZN39_INTERNAL_488ce020_4_k_cu_38c46634_40124cute7productE)
_ZN39_INTERNAL_488ce020_4_k_cu_38c46634_40124cute7productE:
	.zero		1
	.type		_ZN39_INTERNAL_488ce020_4_k_cu_38c46634_40124cuda3std3__45__cpo3endE,@object
	.size		_ZN39_INTERNAL_488ce020_4_k_cu_38c46634_40124cuda3std3__45__cpo3endE,(_ZN39_INTERNAL_488ce020_4_k_cu_38c46634_40124cuda3std3__419piecewise_constructE - _ZN39_INTERNAL_488ce020_4_k_cu_38c46634_40124cuda3std3__45__cpo3endE)
_ZN39_INTERNAL_488ce020_4_k_cu_38c46634_40124cuda3std3__45__cpo3endE:
	.zero		1
	.type		_ZN39_INTERNAL_488ce020_4_k_cu_38c46634_40124cuda3std3__419piecewise_constructE,@object
	.size		_ZN39_INTERNAL_488ce020_4_k_cu_38c46634_40124cuda3std3__419piecewise_constructE,(_ZN39_INTERNAL_488ce020_4_k_cu_38c46634_40124cuda3std3__45__cpo4cendE - _ZN39_INTERNAL_488ce020_4_k_cu_38c46634_40124cuda3std3__419piecewise_constructE)
_ZN39_INTERNAL_488ce020_4_k_cu_38c46634_40124cuda3std3__419piecewise_constructE:
	.zero		1
	.type		_ZN39_INTERNAL_488ce020_4_k_cu_38c46634_40124cuda3std3__45__cpo4cendE,@object
	.size		_ZN39_INTERNAL_488ce020_4_k_cu_38c46634_40124cuda3std3__45__cpo4cendE,(_ZN39_INTERNAL_488ce020_4_k_cu_38c46634_40124cuda3std6ranges3__45__cpo4swapE - _ZN39_INTERNAL_488ce020_4_k_cu_38c46634_40124cuda3std3__45__cpo4cendE)
_ZN39_INTERNAL_488ce020_4_k_cu_38c46634_40124cuda3std3__45__cpo4cendE:
	.zero		1
	.type		_ZN39_INTERNAL_488ce020_4_k_cu_38c46634_40124cuda3std6ranges3__45__cpo4swapE,@object
	.size		_ZN39_INTERNAL_488ce020_4_k_cu_38c46634_40124cuda3std6ranges3__45__cpo4swapE,(.L_10 - _ZN39_INTERNAL_488ce020_4_k_cu_38c46634_40124cuda3std6ranges3__45__cpo4swapE)
_ZN39_INTERNAL_488ce020_4_k_cu_38c46634_40124cuda3std6ranges3__45__cpo4swapE:
	.zero		1
.L_10:


//--------------------- .nv.constant0._ZN7cutlass13device_kernelINS_4gemm6kernel13GemmUniversalIN4cute5tupleIJiiiiEEENS1_10collective13CollectiveMmaINS1_35MainloopSm100TmaUmmaWarpSpecializedILi13ELi2ELi4ENS5_IJNS4_1CILi2EEENSA_ILi1EEESC_EEEEENS5_IJNSA_ILi128EEESF_NSA_ILi64EEEEEENS_6half_tENS5_IJlSC_lEEESI_SJ_NS4_8TiledMMAINS4_8MMA_AtomIJNS4_26SM100_MMA_F16BF16_2x1SM_SSISI_SI_fLi128ELi128ELNS4_4UMMA5MajorE0ELSO_0ELNSN_7ScaleInE0ELSP_0EEEEEENS4_6LayoutINS5_IJSC_SC_SC_EEENS5_IJNSA_ILi0EEESU_SU_EEEEENS5_IJNS4_10UnderscoreESX_SX_EEEEENS4_18SM100_TMA_2SM_LOADENS4_14ComposedLayoutINS4_7SwizzleILi3ELi4ELi3EEENS4_18smem_ptr_flag_bitsILi16EEENSS_INS5_IJNSA_ILi8EEESG_EEENS5_IJSG_SC_EEEEEEEvNS4_8identityES10_S1A_vS1B_EENS_8epilogue10collective18CollectiveEpilogueINS1D_23Sm100TmaWarpSpecializedILi4ELi2ELi16ELb1ELb0EEEJNS5_IJSG_SF_SG_EEENS5_IJNSS_ISG_SC_EENSS_INS5_IJNSA_ILi16EEESB_EEENS5_IJSC_SG_EEEEEEEESI_SJ_SI_SJ_NS1D_6fusion15FusionCallbacksIS1H_NS1P_13LinCombEltActINS1D_6thread7SigmoidESI_fSI_fLNS_15FloatRoundStyleE2EEES1I_S1O_JEEENS4_5SM1004TMEM4LOAD26SM100_TMEM_LOAD_32dp32b16xENS4_13SM90_TMA_LOADENS11_INS12_ILi1ELi4ELi3EEES15_NSS_INS5_IJS16_S1K_EEENS5_IJS1K_SC_EEEEEEENS4_39AutoVectorizingCopyWithAssumedAlignmentILi128EEENS4_14SM90_TMA_STOREES26_S28_S28_EEEvvEEEEvNT_6ParamsE --------------------------
	.section	.nv.constant0._ZN7cutlass13device_kernelINS_4gemm6kernel13GemmUniversalIN4cute5tupleIJiiiiEEENS1_10collective13CollectiveMmaINS1_35MainloopSm100TmaUmmaWarpSpecializedILi13ELi2ELi4ENS5_IJNS4_1CILi2EEENSA_ILi1EEESC_EEEEENS5_IJNSA_ILi128EEESF_NSA_ILi64EEEEEENS_6half_tENS5_IJlSC_lEEESI_SJ_NS4_8TiledMMAINS4_8MMA_AtomIJNS4_26SM100_MMA_F16BF16_2x1SM_SSISI_SI_fLi128ELi128ELNS4_4UMMA5MajorE0ELSO_0ELNSN_7ScaleInE0ELSP_0EEEEEENS4_6LayoutINS5_IJSC_SC_SC_EEENS5_IJNSA_ILi0EEESU_SU_EEEEENS5_IJNS4_10UnderscoreESX_SX_EEEEENS4_18SM100_TMA_2SM_LOADENS4_14ComposedLayoutINS4_7SwizzleILi3ELi4ELi3EEENS4_18smem_ptr_flag_bitsILi16EEENSS_INS5_IJNSA_ILi8EEESG_EEENS5_IJSG_SC_EEEEEEEvNS4_8identityES10_S1A_vS1B_EENS_8epilogue10collective18CollectiveEpilogueINS1D_23Sm100TmaWarpSpecializedILi4ELi2ELi16ELb1ELb0EEEJNS5_IJSG_SF_SG_EEENS5_IJNSS_ISG_SC_EENSS_INS5_IJNSA_ILi16EEESB_EEENS5_IJSC_SG_EEEEEEEESI_SJ_SI_SJ_NS1D_6fusion15FusionCallbacksIS1H_NS1P_13LinCombEltActINS1D_6thread7SigmoidESI_fSI_fLNS_15FloatRoundStyleE2EEES1I_S1O_JEEENS4_5SM1004TMEM4LOAD26SM100_TMEM_LOAD_32dp32b16xENS4_13SM90_TMA_LOADENS11_INS12_ILi1ELi4ELi3EEES15_NSS_INS5_IJS16_S1K_EEENS5_IJS1K_SC_EEEEEEENS4_39AutoVectorizingCopyWithAssumedAlignmentILi128EEENS4_14SM90_TMA_STOREES26_S28_S28_EEEvvEEEEvNT_6ParamsE,"a",@progbits
	.sectionflags	@""
	.align	4
.nv.constant0._ZN7cutlass13device_kernelINS_4gemm6kernel13GemmUniversalIN4cute5tupleIJiiiiEEENS1_10collective13CollectiveMmaINS1_35MainloopSm100TmaUmmaWarpSpecializedILi13ELi2ELi4ENS5_IJNS4_1CILi2EEENSA_ILi1EEESC_EEEEENS5_IJNSA_ILi128EEESF_NSA_ILi64EEEEEENS_6half_tENS5_IJlSC_lEEESI_SJ_NS4_8TiledMMAINS4_8MMA_AtomIJNS4_26SM100_MMA_F16BF16_2x1SM_SSISI_SI_fLi128ELi128ELNS4_4UMMA5MajorE0ELSO_0ELNSN_7ScaleInE0ELSP_0EEEEEENS4_6LayoutINS5_IJSC_SC_SC_EEENS5_IJNSA_ILi0EEESU_SU_EEEEENS5_IJNS4_10UnderscoreESX_SX_EEEEENS4_18SM100_TMA_2SM_LOADENS4_14ComposedLayoutINS4_7SwizzleILi3ELi4ELi3EEENS4_18smem_ptr_flag_bitsILi16EEENSS_INS5_IJNSA_ILi8EEESG_EEENS5_IJSG_SC_EEEEEEEvNS4_8identityES10_S1A_vS1B_EENS_8epilogue10collective18CollectiveEpilogueINS1D_23Sm100TmaWarpSpecializedILi4ELi2ELi16ELb1ELb0EEEJNS5_IJSG_SF_SG_EEENS5_IJNSS_ISG_SC_EENSS_INS5_IJNSA_ILi16EEESB_EEENS5_IJSC_SG_EEEEEEEESI_SJ_SI_SJ_NS1D_6fusion15FusionCallbacksIS1H_NS1P_13LinCombEltActINS1D_6thread7SigmoidESI_fSI_fLNS_15FloatRoundStyleE2EEES1I_S1O_JEEENS4_5SM1004TMEM4LOAD26SM100_TMEM_LOAD_32dp32b16xENS4_13SM90_TMA_LOADENS11_INS12_ILi1ELi4ELi3EEES15_NSS_INS5_IJS16_S1K_EEENS5_IJS1K_SC_EEEEEEENS4_39AutoVectorizingCopyWithAssumedAlignmentILi128EEENS4_14SM90_TMA_STOREES26_S28_S28_EEEvvEEEEvNT_6ParamsE:
	.zero		2944


//--------------------- SYMBOLS --------------------------

	.type		.nv.reservedSmem.offset0,@object
	.size		.nv.reservedSmem.offset0,0x4
	.type		.nv.reservedSmem.cap,@object
	.size		.nv.reservedSmem.cap,0x4
	.type		__assertfail,@function
